//
// Generated by NVIDIA NVVM Compiler
//
// Compiler Build ID: CL-36424714
// Cuda compilation tools, release 13.0, V13.0.88
// Based on NVVM 20.0.0
//

.version 9.0
.target sm_100
.address_size 64

	// .globl	_Z8kernel_qiiPdS_S_S_S_

.visible .entry _Z8kernel_qiiPdS_S_S_S_(
	.param .u32 _Z8kernel_qiiPdS_S_S_S__param_0,
	.param .u32 _Z8kernel_qiiPdS_S_S_S__param_1,
	.param .u64 .ptr .align 1 _Z8kernel_qiiPdS_S_S_S__param_2,
	.param .u64 .ptr .align 1 _Z8kernel_qiiPdS_S_S_S__param_3,
	.param .u64 .ptr .align 1 _Z8kernel_qiiPdS_S_S_S__param_4,
	.param .u64 .ptr .align 1 _Z8kernel_qiiPdS_S_S_S__param_5,
	.param .u64 .ptr .align 1 _Z8kernel_qiiPdS_S_S_S__param_6
)
{
	.reg .pred 	%p<11>;
	.reg .b32 	%r<38>;
	.reg .b64 	%rd<32>;
	.reg .b64 	%fd<113>;

	ld.param.u32 	%r23, [_Z8kernel_qiiPdS_S_S_S__param_0];
	ld.param.u32 	%r24, [_Z8kernel_qiiPdS_S_S_S__param_1];
	ld.param.u64 	%rd12, [_Z8kernel_qiiPdS_S_S_S__param_2];
	ld.param.u64 	%rd11, [_Z8kernel_qiiPdS_S_S_S__param_4];
	ld.param.u64 	%rd13, [_Z8kernel_qiiPdS_S_S_S__param_5];
	cvta.to.global.u64 	%rd1, %rd13;
	cvta.to.global.u64 	%rd2, %rd12;
	mov.u32 	%r25, %ntid.x;
	mov.u32 	%r26, %ctaid.x;
	mov.u32 	%r27, %tid.x;
	mad.lo.s32 	%r1, %r25, %r26, %r27;
	setp.ge.s32 	%p1, %r1, %r24;
	@%p1 bra 	$L__BB0_15;
	cvta.to.global.u64 	%rd14, %rd11;
	mul.wide.s32 	%rd15, %r1, 8;
	add.s64 	%rd3, %rd14, %rd15;
	mov.b64 	%rd16, 0;
	st.global.u64 	[%rd3], %rd16;
	setp.lt.s32 	%p2, %r23, 1;
	mov.f64 	%fd112, 0d0000000000000000;
	@%p2 bra 	$L__BB0_14;
	mul.lo.s32 	%r2, %r1, %r23;
	and.b32  	%r3, %r23, 15;
	setp.lt.u32 	%p3, %r23, 16;
	mov.f64 	%fd112, 0d0000000000000000;
	mov.b32 	%r34, 0;
	@%p3 bra 	$L__BB0_5;
	and.b32  	%r34, %r23, 2147483632;
	neg.s32 	%r32, %r34;
	add.s64 	%rd4, %rd2, 64;
	add.s64 	%rd30, %rd1, 64;
	mov.f64 	%fd112, 0d0000000000000000;
	mov.u32 	%r31, %r2;
$L__BB0_4:
	.pragma "nounroll";
	mul.wide.s32 	%rd17, %r31, 8;
	add.s64 	%rd18, %rd4, %rd17;
	ld.global.f64 	%fd18, [%rd18+-64];
	ld.global.f64 	%fd19, [%rd30+-64];
	fma.rn.f64 	%fd20, %fd18, %fd19, %fd112;
	ld.global.f64 	%fd21, [%rd18+-56];
	ld.global.f64 	%fd22, [%rd30+-56];
	fma.rn.f64 	%fd23, %fd21, %fd22, %fd20;
	ld.global.f64 	%fd24, [%rd18+-48];
	ld.global.f64 	%fd25, [%rd30+-48];
	fma.rn.f64 	%fd26, %fd24, %fd25, %fd23;
	ld.global.f64 	%fd27, [%rd18+-40];
	ld.global.f64 	%fd28, [%rd30+-40];
	fma.rn.f64 	%fd29, %fd27, %fd28, %fd26;
	ld.global.f64 	%fd30, [%rd18+-32];
	ld.global.f64 	%fd31, [%rd30+-32];
	fma.rn.f64 	%fd32, %fd30, %fd31, %fd29;
	ld.global.f64 	%fd33, [%rd18+-24];
	ld.global.f64 	%fd34, [%rd30+-24];
	fma.rn.f64 	%fd35, %fd33, %fd34, %fd32;
	ld.global.f64 	%fd36, [%rd18+-16];
	ld.global.f64 	%fd37, [%rd30+-16];
	fma.rn.f64 	%fd38, %fd36, %fd37, %fd35;
	ld.global.f64 	%fd39, [%rd18+-8];
	ld.global.f64 	%fd40, [%rd30+-8];
	fma.rn.f64 	%fd41, %fd39, %fd40, %fd38;
	ld.global.f64 	%fd42, [%rd18];
	ld.global.f64 	%fd43, [%rd30];
	fma.rn.f64 	%fd44, %fd42, %fd43, %fd41;
	ld.global.f64 	%fd45, [%rd18+8];
	ld.global.f64 	%fd46, [%rd30+8];
	fma.rn.f64 	%fd47, %fd45, %fd46, %fd44;
	ld.global.f64 	%fd48, [%rd18+16];
	ld.global.f64 	%fd49, [%rd30+16];
	fma.rn.f64 	%fd50, %fd48, %fd49, %fd47;
	ld.global.f64 	%fd51, [%rd18+24];
	ld.global.f64 	%fd52, [%rd30+24];
	fma.rn.f64 	%fd53, %fd51, %fd52, %fd50;
	ld.global.f64 	%fd54, [%rd18+32];
	ld.global.f64 	%fd55, [%rd30+32];
	fma.rn.f64 	%fd56, %fd54, %fd55, %fd53;
	ld.global.f64 	%fd57, [%rd18+40];
	ld.global.f64 	%fd58, [%rd30+40];
	fma.rn.f64 	%fd59, %fd57, %fd58, %fd56;
	ld.global.f64 	%fd60, [%rd18+48];
	ld.global.f64 	%fd61, [%rd30+48];
	fma.rn.f64 	%fd62, %fd60, %fd61, %fd59;
	ld.global.f64 	%fd63, [%rd18+56];
	ld.global.f64 	%fd64, [%rd30+56];
	fma.rn.f64 	%fd112, %fd63, %fd64, %fd62;
	add.s32 	%r32, %r32, 16;
	add.s32 	%r31, %r31, 16;
	add.s64 	%rd30, %rd30, 128;
	setp.ne.s32 	%p4, %r32, 0;
	@%p4 bra 	$L__BB0_4;
$L__BB0_5:
	setp.eq.s32 	%p5, %r3, 0;
	@%p5 bra 	$L__BB0_14;
	and.b32  	%r11, %r23, 7;
	setp.lt.u32 	%p6, %r3, 8;
	@%p6 bra 	$L__BB0_8;
	add.s32 	%r29, %r34, %r2;
	mul.wide.s32 	%rd19, %r29, 8;
	add.s64 	%rd20, %rd2, %rd19;
	ld.global.f64 	%fd66, [%rd20];
	mul.wide.u32 	%rd21, %r34, 8;
	add.s64 	%rd22, %rd1, %rd21;
	ld.global.f64 	%fd67, [%rd22];
	fma.rn.f64 	%fd68, %fd66, %fd67, %fd112;
	ld.global.f64 	%fd69, [%rd20+8];
	ld.global.f64 	%fd70, [%rd22+8];
	fma.rn.f64 	%fd71, %fd69, %fd70, %fd68;
	ld.global.f64 	%fd72, [%rd20+16];
	ld.global.f64 	%fd73, [%rd22+16];
	fma.rn.f64 	%fd74, %fd72, %fd73, %fd71;
	ld.global.f64 	%fd75, [%rd20+24];
	ld.global.f64 	%fd76, [%rd22+24];
	fma.rn.f64 	%fd77, %fd75, %fd76, %fd74;
	ld.global.f64 	%fd78, [%rd20+32];
	ld.global.f64 	%fd79, [%rd22+32];
	fma.rn.f64 	%fd80, %fd78, %fd79, %fd77;
	ld.global.f64 	%fd81, [%rd20+40];
	ld.global.f64 	%fd82, [%rd22+40];
	fma.rn.f64 	%fd83, %fd81, %fd82, %fd80;
	ld.global.f64 	%fd84, [%rd20+48];
	ld.global.f64 	%fd85, [%rd22+48];
	fma.rn.f64 	%fd86, %fd84, %fd85, %fd83;
	ld.global.f64 	%fd87, [%rd20+56];
	ld.global.f64 	%fd88, [%rd22+56];
	fma.rn.f64 	%fd112, %fd87, %fd88, %fd86;
	add.s32 	%r34, %r34, 8;
$L__BB0_8:
	setp.eq.s32 	%p7, %r11, 0;
	@%p7 bra 	$L__BB0_14;
	and.b32  	%r14, %r23, 3;
	setp.lt.u32 	%p8, %r11, 4;
	@%p8 bra 	$L__BB0_11;
	add.s32 	%r30, %r34, %r2;
	mul.wide.s32 	%rd23, %r30, 8;
	add.s64 	%rd24, %rd2, %rd23;
	ld.global.f64 	%fd90, [%rd24];
	mul.wide.u32 	%rd25, %r34, 8;
	add.s64 	%rd26, %rd1, %rd25;
	ld.global.f64 	%fd91, [%rd26];
	fma.rn.f64 	%fd92, %fd90, %fd91, %fd112;
	ld.global.f64 	%fd93, [%rd24+8];
	ld.global.f64 	%fd94, [%rd26+8];
	fma.rn.f64 	%fd95, %fd93, %fd94, %fd92;
	ld.global.f64 	%fd96, [%rd24+16];
	ld.global.f64 	%fd97, [%rd26+16];
	fma.rn.f64 	%fd98, %fd96, %fd97, %fd95;
	ld.global.f64 	%fd99, [%rd24+24];
	ld.global.f64 	%fd100, [%rd26+24];
	fma.rn.f64 	%fd112, %fd99, %fd100, %fd98;
	add.s32 	%r34, %r34, 4;
$L__BB0_11:
	setp.eq.s32 	%p9, %r14, 0;
	@%p9 bra 	$L__BB0_14;
	mul.wide.u32 	%rd27, %r34, 8;
	add.s64 	%rd31, %rd1, %rd27;
	add.s32 	%r37, %r34, %r2;
	neg.s32 	%r36, %r14;
$L__BB0_13:
	.pragma "nounroll";
	mul.wide.s32 	%rd28, %r37, 8;
	add.s64 	%rd29, %rd2, %rd28;
	ld.global.f64 	%fd101, [%rd29];
	ld.global.f64 	%fd102, [%rd31];
	fma.rn.f64 	%fd112, %fd101, %fd102, %fd112;
	add.s64 	%rd31, %rd31, 8;
	add.s32 	%r37, %r37, 1;
	add.s32 	%r36, %r36, 1;
	setp.ne.s32 	%p10, %r36, 0;
	@%p10 bra 	$L__BB0_13;
$L__BB0_14:
	add.f64 	%fd103, %fd112, 0d0000000000000000;
	st.global.f64 	[%rd3], %fd103;
$L__BB0_15:
	ret;

}
	// .globl	_Z8kernel_siiPdS_S_S_S_
.visible .entry _Z8kernel_siiPdS_S_S_S_(
	.param .u32 _Z8kernel_siiPdS_S_S_S__param_0,
	.param .u32 _Z8kernel_siiPdS_S_S_S__param_1,
	.param .u64 .ptr .align 1 _Z8kernel_siiPdS_S_S_S__param_2,
	.param .u64 .ptr .align 1 _Z8kernel_siiPdS_S_S_S__param_3,
	.param .u64 .ptr .align 1 _Z8kernel_siiPdS_S_S_S__param_4,
	.param .u64 .ptr .align 1 _Z8kernel_siiPdS_S_S_S__param_5,
	.param .u64 .ptr .align 1 _Z8kernel_siiPdS_S_S_S__param_6
)
{
	.reg .pred 	%p<11>;
	.reg .b32 	%r<38>;
	.reg .b64 	%rd<59>;
	.reg .b64 	%fd<112>;

	ld.param.u32 	%r23, [_Z8kernel_siiPdS_S_S_S__param_0];
	ld.param.u32 	%r24, [_Z8kernel_siiPdS_S_S_S__param_1];
	ld.param.u64 	%rd11, [_Z8kernel_siiPdS_S_S_S__param_2];
	ld.param.u64 	%rd10, [_Z8kernel_siiPdS_S_S_S__param_3];
	ld.param.u64 	%rd12, [_Z8kernel_siiPdS_S_S_S__param_6];
	cvta.to.global.u64 	%rd1, %rd11;
	cvta.to.global.u64 	%rd2, %rd12;
	mov.u32 	%r25, %ntid.x;
	mov.u32 	%r26, %ctaid.x;
	mov.u32 	%r27, %tid.x;
	mad.lo.s32 	%r1, %r25, %r26, %r27;
	setp.ge.s32 	%p1, %r1, %r23;
	@%p1 bra 	$L__BB1_15;
	cvta.to.global.u64 	%rd13, %rd10;
	mul.wide.s32 	%rd14, %r1, 8;
	add.s64 	%rd3, %rd13, %rd14;
	mov.b64 	%rd15, 0;
	st.global.u64 	[%rd3], %rd15;
	setp.lt.s32 	%p2, %r24, 1;
	mov.f64 	%fd111, 0d0000000000000000;
	@%p2 bra 	$L__BB1_14;
	and.b32  	%r2, %r24, 15;
	setp.lt.u32 	%p3, %r24, 16;
	mov.f64 	%fd111, 0d0000000000000000;
	mov.b32 	%r34, 0;
	@%p3 bra 	$L__BB1_5;
	and.b32  	%r34, %r24, 2147483632;
	neg.s32 	%r32, %r34;
	shl.b32 	%r5, %r23, 4;
	add.s64 	%rd57, %rd2, 64;
	mov.f64 	%fd111, 0d0000000000000000;
	mul.wide.s32 	%rd18, %r23, 8;
	mov.u32 	%r31, %r1;
$L__BB1_4:
	.pragma "nounroll";
	ld.global.f64 	%fd18, [%rd57+-64];
	mul.wide.s32 	%rd16, %r31, 8;
	add.s64 	%rd17, %rd1, %rd16;
	ld.global.f64 	%fd19, [%rd17];
	fma.rn.f64 	%fd20, %fd18, %fd19, %fd111;
	ld.global.f64 	%fd21, [%rd57+-56];
	add.s64 	%rd19, %rd17, %rd18;
	ld.global.f64 	%fd22, [%rd19];
	fma.rn.f64 	%fd23, %fd21, %fd22, %fd20;
	ld.global.f64 	%fd24, [%rd57+-48];
	add.s64 	%rd20, %rd19, %rd18;
	ld.global.f64 	%fd25, [%rd20];
	fma.rn.f64 	%fd26, %fd24, %fd25, %fd23;
	ld.global.f64 	%fd27, [%rd57+-40];
	add.s64 	%rd21, %rd20, %rd18;
	ld.global.f64 	%fd28, [%rd21];
	fma.rn.f64 	%fd29, %fd27, %fd28, %fd26;
	ld.global.f64 	%fd30, [%rd57+-32];
	add.s64 	%rd22, %rd21, %rd18;
	ld.global.f64 	%fd31, [%rd22];
	fma.rn.f64 	%fd32, %fd30, %fd31, %fd29;
	ld.global.f64 	%fd33, [%rd57+-24];
	add.s64 	%rd23, %rd22, %rd18;
	ld.global.f64 	%fd34, [%rd23];
	fma.rn.f64 	%fd35, %fd33, %fd34, %fd32;
	ld.global.f64 	%fd36, [%rd57+-16];
	add.s64 	%rd24, %rd23, %rd18;
	ld.global.f64 	%fd37, [%rd24];
	fma.rn.f64 	%fd38, %fd36, %fd37, %fd35;
	ld.global.f64 	%fd39, [%rd57+-8];
	add.s64 	%rd25, %rd24, %rd18;
	ld.global.f64 	%fd40, [%rd25];
	fma.rn.f64 	%fd41, %fd39, %fd40, %fd38;
	ld.global.f64 	%fd42, [%rd57];
	add.s64 	%rd26, %rd25, %rd18;
	ld.global.f64 	%fd43, [%rd26];
	fma.rn.f64 	%fd44, %fd42, %fd43, %fd41;
	ld.global.f64 	%fd45, [%rd57+8];
	add.s64 	%rd27, %rd26, %rd18;
	ld.global.f64 	%fd46, [%rd27];
	fma.rn.f64 	%fd47, %fd45, %fd46, %fd44;
	ld.global.f64 	%fd48, [%rd57+16];
	add.s64 	%rd28, %rd27, %rd18;
	ld.global.f64 	%fd49, [%rd28];
	fma.rn.f64 	%fd50, %fd48, %fd49, %fd47;
	ld.global.f64 	%fd51, [%rd57+24];
	add.s64 	%rd29, %rd28, %rd18;
	ld.global.f64 	%fd52, [%rd29];
	fma.rn.f64 	%fd53, %fd51, %fd52, %fd50;
	ld.global.f64 	%fd54, [%rd57+32];
	add.s64 	%rd30, %rd29, %rd18;
	ld.global.f64 	%fd55, [%rd30];
	fma.rn.f64 	%fd56, %fd54, %fd55, %fd53;
	ld.global.f64 	%fd57, [%rd57+40];
	add.s64 	%rd31, %rd30, %rd18;
	ld.global.f64 	%fd58, [%rd31];
	fma.rn.f64 	%fd59, %fd57, %fd58, %fd56;
	ld.global.f64 	%fd60, [%rd57+48];
	add.s64 	%rd32, %rd31, %rd18;
	ld.global.f64 	%fd61, [%rd32];
	fma.rn.f64 	%fd62, %fd60, %fd61, %fd59;
	ld.global.f64 	%fd63, [%rd57+56];
	add.s64 	%rd33, %rd32, %rd18;
	ld.global.f64 	%fd64, [%rd33];
	fma.rn.f64 	%fd111, %fd63, %fd64, %fd62;
	add.s32 	%r32, %r32, 16;
	add.s32 	%r31, %r31, %r5;
	add.s64 	%rd57, %rd57, 128;
	setp.ne.s32 	%p4, %r32, 0;
	@%p4 bra 	$L__BB1_4;
$L__BB1_5:
	setp.eq.s32 	%p5, %r2, 0;
	@%p5 bra 	$L__BB1_14;
	and.b32  	%r11, %r24, 7;
	setp.lt.u32 	%p6, %r2, 8;
	@%p6 bra 	$L__BB1_8;
	mul.wide.u32 	%rd34, %r34, 8;
	add.s64 	%rd35, %rd2, %rd34;
	ld.global.f64 	%fd66, [%rd35];
	mad.lo.s32 	%r29, %r34, %r23, %r1;
	mul.wide.s32 	%rd36, %r29, 8;
	add.s64 	%rd37, %rd1, %rd36;
	ld.global.f64 	%fd67, [%rd37];
	fma.rn.f64 	%fd68, %fd66, %fd67, %fd111;
	ld.global.f64 	%fd69, [%rd35+8];
	mul.wide.s32 	%rd38, %r23, 8;
	add.s64 	%rd39, %rd37, %rd38;
	ld.global.f64 	%fd70, [%rd39];
	fma.rn.f64 	%fd71, %fd69, %fd70, %fd68;
	ld.global.f64 	%fd72, [%rd35+16];
	add.s64 	%rd40, %rd39, %rd38;
	ld.global.f64 	%fd73, [%rd40];
	fma.rn.f64 	%fd74, %fd72, %fd73, %fd71;
	ld.global.f64 	%fd75, [%rd35+24];
	add.s64 	%rd41, %rd40, %rd38;
	ld.global.f64 	%fd76, [%rd41];
	fma.rn.f64 	%fd77, %fd75, %fd76, %fd74;
	ld.global.f64 	%fd78, [%rd35+32];
	add.s64 	%rd42, %rd41, %rd38;
	ld.global.f64 	%fd79, [%rd42];
	fma.rn.f64 	%fd80, %fd78, %fd79, %fd77;
	ld.global.f64 	%fd81, [%rd35+40];
	add.s64 	%rd43, %rd42, %rd38;
	ld.global.f64 	%fd82, [%rd43];
	fma.rn.f64 	%fd83, %fd81, %fd82, %fd80;
	ld.global.f64 	%fd84, [%rd35+48];
	add.s64 	%rd44, %rd43, %rd38;
	ld.global.f64 	%fd85, [%rd44];
	fma.rn.f64 	%fd86, %fd84, %fd85, %fd83;
	ld.global.f64 	%fd87, [%rd35+56];
	add.s64 	%rd45, %rd44, %rd38;
	ld.global.f64 	%fd88, [%rd45];
	fma.rn.f64 	%fd111, %fd87, %fd88, %fd86;
	add.s32 	%r34, %r34, 8;
$L__BB1_8:
	setp.eq.s32 	%p7, %r11, 0;
	@%p7 bra 	$L__BB1_14;
	and.b32  	%r14, %r24, 3;
	setp.lt.u32 	%p8, %r11, 4;
	@%p8 bra 	$L__BB1_11;
	mul.wide.u32 	%rd46, %r34, 8;
	add.s64 	%rd47, %rd2, %rd46;
	ld.global.f64 	%fd90, [%rd47];
	mad.lo.s32 	%r30, %r34, %r23, %r1;
	mul.wide.s32 	%rd48, %r30, 8;
	add.s64 	%rd49, %rd1, %rd48;
	ld.global.f64 	%fd91, [%rd49];
	fma.rn.f64 	%fd92, %fd90, %fd91, %fd111;
	ld.global.f64 	%fd93, [%rd47+8];
	mul.wide.s32 	%rd50, %r23, 8;
	add.s64 	%rd51, %rd49, %rd50;
	ld.global.f64 	%fd94, [%rd51];
	fma.rn.f64 	%fd95, %fd93, %fd94, %fd92;
	ld.global.f64 	%fd96, [%rd47+16];
	add.s64 	%rd52, %rd51, %rd50;
	ld.global.f64 	%fd97, [%rd52];
	fma.rn.f64 	%fd98, %fd96, %fd97, %fd95;
	ld.global.f64 	%fd99, [%rd47+24];
	add.s64 	%rd53, %rd52, %rd50;
	ld.global.f64 	%fd100, [%rd53];
	fma.rn.f64 	%fd111, %fd99, %fd100, %fd98;
	add.s32 	%r34, %r34, 4;
$L__BB1_11:
	setp.eq.s32 	%p9, %r14, 0;
	@%p9 bra 	$L__BB1_14;
	mad.lo.s32 	%r37, %r34, %r23, %r1;
	mul.wide.u32 	%rd54, %r34, 8;
	add.s64 	%rd58, %rd2, %rd54;
	neg.s32 	%r36, %r14;
$L__BB1_13:
	.pragma "nounroll";
	ld.global.f64 	%fd101, [%rd58];
	mul.wide.s32 	%rd55, %r37, 8;
	add.s64 	%rd56, %rd1, %rd55;
	ld.global.f64 	%fd102, [%rd56];
	fma.rn.f64 	%fd111, %fd101, %fd102, %fd111;
	add.s32 	%r37, %r37, %r23;
	add.s64 	%rd58, %rd58, 8;
	add.s32 	%r36, %r36, 1;
	setp.ne.s32 	%p10, %r36, 0;
	@%p10 bra 	$L__BB1_13;
$L__BB1_14:
	st.global.f64 	[%rd3], %fd111;
$L__BB1_15:
	ret;

}


// ===== COMPILED SASS (sm_100) =====

	.target	sm_100

	.elftype	@"ET_EXEC"


//--------------------- .note.nv.tkinfo           --------------------------
	.section	.note.nv.tkinfo,"",@"SHT_NOTE"
	.sectionflags	@"SHF_NOTE_NV_TKINFO"
	.tkinfo
        /*0018*/ 	.word	0x00000002
        /*0030*/ 	.string	""
        /*0030*/ 	.string	"ptxas"
        /*0030*/ 	.string	"Cuda compilation tools, release 13.0, V13.0.88"
        /*0030*/ 	.string	"Build cuda_13.0.r13.0/compiler.36424714_0"
        /*0030*/ 	.string	"-arch sm_100 -m 64 "



//--------------------- .note.nv.cuinfo           --------------------------
	.section	.note.nv.cuinfo,"",@"SHT_NOTE"
	.sectionflags	@"SHF_NOTE_NV_CUINFO"
        /*0018*/ 	.short	0x0002
        /*001a*/ 	.short	0x0064
        /*001c*/ 	.short	0x0082
	.zero		2


//--------------------- .nv.info                  --------------------------
	.section	.nv.info,"",@"SHT_CUDA_INFO"
	.align	4


	//----- nvinfo : EIATTR_REGCOUNT
	.align		4
        /*0000*/ 	.byte	0x04, 0x2f
        /*0002*/ 	.short	(.L_1 - .L_0)
	.align		4
.L_0:
        /*0004*/ 	.word	index@(_Z8kernel_qiiPdS_S_S_S_)
        /*0008*/ 	.word	0x00000020


	//----- nvinfo : EIATTR_FRAME_SIZE
	.align		4
.L_1:
        /*000c*/ 	.byte	0x04, 0x11
        /*000e*/ 	.short	(.L_3 - .L_2)
	.align		4
.L_2:
        /*0010*/ 	.word	index@(_Z8kernel_qiiPdS_S_S_S_)
        /*0014*/ 	.word	0x00000000


	//----- nvinfo : EIATTR_REGCOUNT
	.align		4
.L_3:
        /*0018*/ 	.byte	0x04, 0x2f
        /*001a*/ 	.short	(.L_5 - .L_4)
	.align		4
.L_4:
        /*001c*/ 	.word	index@(_Z8kernel_siiPdS_S_S_S_)
        /*0020*/ 	.word	0x00000020


	//----- nvinfo : EIATTR_FRAME_SIZE
	.align		4
.L_5:
        /*0024*/ 	.byte	0x04, 0x11
        /*0026*/ 	.short	(.L_7 - .L_6)
	.align		4
.L_6:
        /*0028*/ 	.word	index@(_Z8kernel_siiPdS_S_S_S_)
        /*002c*/ 	.word	0x00000000


	//----- nvinfo : EIATTR_MIN_STACK_SIZE
	.align		4
.L_7:
        /*0030*/ 	.byte	0x04, 0x12
        /*0032*/ 	.short	(.L_9 - .L_8)
	.align		4
.L_8:
        /*0034*/ 	.word	index@(_Z8kernel_siiPdS_S_S_S_)
        /*0038*/ 	.word	0x00000000


	//----- nvinfo : EIATTR_MIN_STACK_SIZE
	.align		4
.L_9:
        /*003c*/ 	.byte	0x04, 0x12
        /*003e*/ 	.short	(.L_11 - .L_10)
	.align		4
.L_10:
        /*0040*/ 	.word	index@(_Z8kernel_qiiPdS_S_S_S_)
        /*0044*/ 	.word	0x00000000
.L_11:


//--------------------- .nv.compat                --------------------------
	.section	.nv.compat,"",@"SHT_CUDA_COMPAT_INFO"
	.align	4
        /*0000*/ 	.byte	0x02, 0x09, 0x00, 0x00, 0x02, 0x02, 0x01, 0x00, 0x02, 0x05, 0x05, 0x00, 0x03, 0x07, 0x01, 0x01
        /*0010*/ 	.byte	0x02, 0x03, 0x00, 0x00, 0x02, 0x06, 0x01, 0x00, 0x04, 0x0b, 0x08, 0x00, 0x01, 0x00, 0x00, 0x00
        /*0020*/ 	.byte	0x00, 0x00, 0x00, 0x00


//--------------------- .nv.info._Z8kernel_siiPdS_S_S_S_ --------------------------
	.section	.nv.info._Z8kernel_siiPdS_S_S_S_,"",@"SHT_CUDA_INFO"
	.sectionflags	@""
	.align	4


	//----- nvinfo : EIATTR_CUDA_API_VERSION
	.align		4
        /*0000*/ 	.byte	0x04, 0x37
        /*0002*/ 	.short	(.L_13 - .L_12)
.L_12:
        /*0004*/ 	.word	0x00000082


	//----- nvinfo : EIATTR_KPARAM_INFO
	.align		4
.L_13:
        /*0008*/ 	.byte	0x04, 0x17
        /*000a*/ 	.short	(.L_15 - .L_14)
.L_14:
        /*000c*/ 	.word	0x00000000
        /*0010*/ 	.short	0x0006
        /*0012*/ 	.short	0x0028
        /*0014*/ 	.byte	0x00, 0xf5, 0x21, 0x00


	//----- nvinfo : EIATTR_KPARAM_INFO
	.align		4
.L_15:
        /*0018*/ 	.byte	0x04, 0x17
        /*001a*/ 	.short	(.L_17 - .L_16)
.L_16:
        /*001c*/ 	.word	0x00000000
        /*0020*/ 	.short	0x0005
        /*0022*/ 	.short	0x0020
        /*0024*/ 	.byte	0x00, 0xf5, 0x21, 0x00


	//----- nvinfo : EIATTR_KPARAM_INFO
	.align		4
.L_17:
        /*0028*/ 	.byte	0x04, 0x17
        /*002a*/ 	.short	(.L_19 - .L_18)
.L_18:
        /*002c*/ 	.word	0x00000000
        /*0030*/ 	.short	0x0004
        /*0032*/ 	.short	0x0018
        /*0034*/ 	.byte	0x00, 0xf5, 0x21, 0x00


	//----- nvinfo : EIATTR_KPARAM_INFO
	.align		4
.L_19:
        /*0038*/ 	.byte	0x04, 0x17
        /*003a*/ 	.short	(.L_21 - .L_20)
.L_20:
        /*003c*/ 	.word	0x00000000
        /*0040*/ 	.short	0x0003
        /*0042*/ 	.short	0x0010
        /*0044*/ 	.byte	0x00, 0xf5, 0x21, 0x00


	//----- nvinfo : EIATTR_KPARAM_INFO
	.align		4
.L_21:
        /*0048*/ 	.byte	0x04, 0x17
        /*004a*/ 	.short	(.L_23 - .L_22)
.L_22:
        /*004c*/ 	.word	0x00000000
        /*0050*/ 	.short	0x0002
        /*0052*/ 	.short	0x0008
        /*0054*/ 	.byte	0x00, 0xf5, 0x21, 0x00


	//----- nvinfo : EIATTR_KPARAM_INFO
	.align		4
.L_23:
        /*0058*/ 	.byte	0x04, 0x17
        /*005a*/ 	.short	(.L_25 - .L_24)
.L_24:
        /*005c*/ 	.word	0x00000000
        /*0060*/ 	.short	0x0001
        /*0062*/ 	.short	0x0004
        /*0064*/ 	.byte	0x00, 0xf0, 0x11, 0x00


	//----- nvinfo : EIATTR_KPARAM_INFO
	.align		4
.L_25:
        /*0068*/ 	.byte	0x04, 0x17
        /*006a*/ 	.short	(.L_27 - .L_26)
.L_26:
        /*006c*/ 	.word	0x00000000
        /*0070*/ 	.short	0x0000
        /*0072*/ 	.short	0x0000
        /*0074*/ 	.byte	0x00, 0xf0, 0x11, 0x00


	//----- nvinfo : EIATTR_SPARSE_MMA_MASK
	.align		4
.L_27:
        /*0078*/ 	.byte	0x03, 0x50
        /*007a*/ 	.short	0x0000


	//----- nvinfo : EIATTR_MAXREG_COUNT
	.align		4
        /*007c*/ 	.byte	0x03, 0x1b
        /*007e*/ 	.short	0x00ff


	//----- nvinfo : EIATTR_MERCURY_ISA_VERSION
	.align		4
        /*0080*/ 	.byte	0x03, 0x5f
        /*0082*/ 	.short	0x0101


	//----- nvinfo : EIATTR_VRC_CTA_INIT_COUNT
	.align		4
        /*0084*/ 	.byte	0x02, 0x4a
	.zero		1
	.zero		1


	//----- nvinfo : EIATTR_EXIT_INSTR_OFFSETS
	.align		4
        /*0088*/ 	.byte	0x04, 0x1c
        /*008a*/ 	.short	(.L_29 - .L_28)


	//   ....[0]....
.L_28:
        /*008c*/ 	.word	0x00000070


	//   ....[1]....
        /*0090*/ 	.word	0x00000c20


	//----- nvinfo : EIATTR_CBANK_PARAM_SIZE
	.align		4
.L_29:
        /*0094*/ 	.byte	0x03, 0x19
        /*0096*/ 	.short	0x0030


	//----- nvinfo : EIATTR_PARAM_CBANK
	.align		4
        /*0098*/ 	.byte	0x04, 0x0a
        /*009a*/ 	.short	(.L_31 - .L_30)
	.align		4
.L_30:
        /*009c*/ 	.word	index@(.nv.constant0._Z8kernel_siiPdS_S_S_S_)
        /*00a0*/ 	.short	0x0380
        /*00a2*/ 	.short	0x0030


	//----- nvinfo : EIATTR_SW_WAR
	.align		4
.L_31:
        /*00a4*/ 	.byte	0x04, 0x36
        /*00a6*/ 	.short	(.L_33 - .L_32)
.L_32:
        /*00a8*/ 	.word	0x00000008
.L_33:


//--------------------- .nv.info._Z8kernel_qiiPdS_S_S_S_ --------------------------
	.section	.nv.info._Z8kernel_qiiPdS_S_S_S_,"",@"SHT_CUDA_INFO"
	.sectionflags	@""
	.align	4


	//----- nvinfo : EIATTR_CUDA_API_VERSION
	.align		4
        /*0000*/ 	.byte	0x04, 0x37
        /*0002*/ 	.short	(.L_35 - .L_34)
.L_34:
        /*0004*/ 	.word	0x00000082


	//----- nvinfo : EIATTR_KPARAM_INFO
	.align		4
.L_35:
        /*0008*/ 	.byte	0x04, 0x17
        /*000a*/ 	.short	(.L_37 - .L_36)
.L_36:
        /*000c*/ 	.word	0x00000000
        /*0010*/ 	.short	0x0006
        /*0012*/ 	.short	0x0028
        /*0014*/ 	.byte	0x00, 0xf5, 0x21, 0x00


	//----- nvinfo : EIATTR_KPARAM_INFO
	.align		4
.L_37:
        /*0018*/ 	.byte	0x04, 0x17
        /*001a*/ 	.short	(.L_39 - .L_38)
.L_38:
        /*001c*/ 	.word	0x00000000
        /*0020*/ 	.short	0x0005
        /*0022*/ 	.short	0x0020
        /*0024*/ 	.byte	0x00, 0xf5, 0x21, 0x00


	//----- nvinfo : EIATTR_KPARAM_INFO
	.align		4
.L_39:
        /*0028*/ 	.byte	0x04, 0x17
        /*002a*/ 	.short	(.L_41 - .L_40)
.L_40:
        /*002c*/ 	.word	0x00000000
        /*0030*/ 	.short	0x0004
        /*0032*/ 	.short	0x0018
        /*0034*/ 	.byte	0x00, 0xf5, 0x21, 0x00


	//----- nvinfo : EIATTR_KPARAM_INFO
	.align		4
.L_41:
        /*0038*/ 	.byte	0x04, 0x17
        /*003a*/ 	.short	(.L_43 - .L_42)
.L_42:
        /*003c*/ 	.word	0x00000000
        /*0040*/ 	.short	0x0003
        /*0042*/ 	.short	0x0010
        /*0044*/ 	.byte	0x00, 0xf5, 0x21, 0x00


	//----- nvinfo : EIATTR_KPARAM_INFO
	.align		4
.L_43:
        /*0048*/ 	.byte	0x04, 0x17
        /*004a*/ 	.short	(.L_45 - .L_44)
.L_44:
        /*004c*/ 	.word	0x00000000
        /*0050*/ 	.short	0x0002
        /*0052*/ 	.short	0x0008
        /*0054*/ 	.byte	0x00, 0xf5, 0x21, 0x00


	//----- nvinfo : EIATTR_KPARAM_INFO
	.align		4
.L_45:
        /*0058*/ 	.byte	0x04, 0x17
        /*005a*/ 	.short	(.L_47 - .L_46)
.L_46:
        /*005c*/ 	.word	0x00000000
        /*0060*/ 	.short	0x0001
        /*0062*/ 	.short	0x0004
        /*0064*/ 	.byte	0x00, 0xf0, 0x11, 0x00


	//----- nvinfo : EIATTR_KPARAM_INFO
	.align		4
.L_47:
        /*0068*/ 	.byte	0x04, 0x17
        /*006a*/ 	.short	(.L_49 - .L_48)
.L_48:
        /*006c*/ 	.word	0x00000000
        /*0070*/ 	.short	0x0000
        /*0072*/ 	.short	0x0000
        /*0074*/ 	.byte	0x00, 0xf0, 0x11, 0x00


	//----- nvinfo : EIATTR_SPARSE_MMA_MASK
	.align		4
.L_49:
        /*0078*/ 	.byte	0x03, 0x50
        /*007a*/ 	.short	0x0000


	//----- nvinfo : EIATTR_MAXREG_COUNT
	.align		4
        /*007c*/ 	.byte	0x03, 0x1b
        /*007e*/ 	.short	0x00ff


	//----- nvinfo : EIATTR_MERCURY_ISA_VERSION
	.align		4
        /*0080*/ 	.byte	0x03, 0x5f
        /*0082*/ 	.short	0x0101


	//----- nvinfo : EIATTR_VRC_CTA_INIT_COUNT
	.align		4
        /*0084*/ 	.byte	0x02, 0x4a
	.zero		1
	.zero		1


	//----- nvinfo : EIATTR_EXIT_INSTR_OFFSETS
	.align		4
        /*0088*/ 	.byte	0x04, 0x1c
        /*008a*/ 	.short	(.L_51 - .L_50)


	//   ....[0]....
.L_50:
        /*008c*/ 	.word	0x00000070


	//   ....[1]....
        /*0090*/ 	.word	0x00000af0


	//----- nvinfo : EIATTR_CBANK_PARAM_SIZE
	.align		4
.L_51:
        /*0094*/ 	.byte	0x03, 0x19
        /*0096*/ 	.short	0x0030


	//----- nvinfo : EIATTR_PARAM_CBANK
	.align		4
        /*0098*/ 	.byte	0x04, 0x0a
        /*009a*/ 	.short	(.L_53 - .L_52)
	.align		4
.L_52:
        /*009c*/ 	.word	index@(.nv.constant0._Z8kernel_qiiPdS_S_S_S_)
        /*00a0*/ 	.short	0x0380
        /*00a2*/ 	.short	0x0030


	//----- nvinfo : EIATTR_SW_WAR
	.align		4
.L_53:
        /*00a4*/ 	.byte	0x04, 0x36
        /*00a6*/ 	.short	(.L_55 - .L_54)
.L_54:
        /*00a8*/ 	.word	0x00000008
.L_55:


//--------------------- .nv.callgraph             --------------------------
	.section	.nv.callgraph,"",@"SHT_CUDA_CALLGRAPH"
	.align	4
	.sectionentsize	8
	.align		4
        /*0000*/ 	.word	0x00000000
	.align		4
        /*0004*/ 	.word	0xffffffff
	.align		4
        /*0008*/ 	.word	0x00000000
	.align		4
        /*000c*/ 	.word	0xfffffffe
	.align		4
        /*0010*/ 	.word	0x00000000
	.align		4
        /*0014*/ 	.word	0xfffffffd
	.align		4
        /*0018*/ 	.word	0x00000000
	.align		4
        /*001c*/ 	.word	0xfffffffc


//--------------------- .text._Z8kernel_siiPdS_S_S_S_ --------------------------
	.section	.text._Z8kernel_siiPdS_S_S_S_,"ax",@progbits
	.align	128
        .global         _Z8kernel_siiPdS_S_S_S_
        .type           _Z8kernel_siiPdS_S_S_S_,@function
        .size           _Z8kernel_siiPdS_S_S_S_,(.L_x_14 - _Z8kernel_siiPdS_S_S_S_)
        .other          _Z8kernel_siiPdS_S_S_S_,@"STO_CUDA_ENTRY STV_DEFAULT"
_Z8kernel_siiPdS_S_S_S_:
.text._Z8kernel_siiPdS_S_S_S_:
[----:B------:R-:W-:Y:S01]  /*0000*/  LDC R1, c[0x0][0x37c] ;  /* 0x0000df00ff017b82 */ /* 0x000fe20000000800 */
[----:B------:R-:W0:Y:S07]  /*0010*/  S2R R25, SR_CTAID.X ;  /* 0x0000000000197919 */ /* 0x000e2e0000002500 */
[----:B------:R-:W1:Y:S01]  /*0020*/  LDC R0, c[0x0][0x380] ;  /* 0x0000e000ff007b82 */ /* 0x000e620000000800 */
[----:B------:R-:W0:Y:S01]  /*0030*/  LDCU UR4, c[0x0][0x360] ;  /* 0x00006c00ff0477ac */ /* 0x000e220008000800 */
[----:B------:R-:W0:Y:S02]  /*0040*/  S2R R2, SR_TID.X ;  /* 0x0000000000027919 */ /* 0x000e240000002100 */
[----:B0-----:R-:W-:-:S05]  /*0050*/  IMAD R25, R25, UR4, R2 ;  /* 0x0000000419197c24 */ /* 0x001fca000f8e0202 */
[----:B-1----:R-:W-:-:S13]  /*0060*/  ISETP.GE.AND P0, PT, R25, R0, PT ;  /* 0x000000001900720c */ /* 0x002fda0003f06270 */
[----:B------:R-:W-:Y:S05]  /*0070*/  @P0 EXIT ;  /* 0x000000000000094d */ /* 0x000fea0003800000 */
[----:B------:R-:W0:Y:S01]  /*0080*/  LDC.64 R2, c[0x0][0x390] ;  /* 0x0000e400ff027b82 */ /* 0x000e220000000a00 */
[----:B------:R-:W1:Y:S01]  /*0090*/  LDCU.64 UR10, c[0x0][0x358] ;  /* 0x00006b00ff0a77ac */ /* 0x000e620008000a00 */
[----:B------:R-:W-:Y:S01]  /*00a0*/  CS2R R14, SRZ ;  /* 0x00000000000e7805 */ /* 0x000fe2000001ff00 */
[----:B------:R-:W2:Y:S02]  /*00b0*/  LDCU UR6, c[0x0][0x384] ;  /* 0x00007080ff0677ac */ /* 0x000ea40008000800 */
[----:B--2---:R-:W-:Y:S01]  /*00c0*/  UISETP.GE.AND UP0, UPT, UR6, 0x1, UPT ;  /* 0x000000010600788c */ /* 0x004fe2000bf06270 */
[----:B0-----:R-:W-:-:S05]  /*00d0*/  IMAD.WIDE R2, R25, 0x8, R2 ;  /* 0x0000000819027825 */ /* 0x001fca00078e0202 */
[----:B-1----:R0:W-:Y:S03]  /*00e0*/  STG.E.64 desc[UR10][R2.64], RZ ;  /* 0x000000ff02007986 */ /* 0x0021e6000c101b0a */
[----:B------:R-:W-:Y:S05]  /*00f0*/  BRA.U !UP0, `(.L_x_0) ;  /* 0x0000000908c47547 */ /* 0x000fea000b800000 */
[----:B------:R-:W-:Y:S01]  /*0100*/  UISETP.GE.U32.AND UP1, UPT, UR6, 0x10, UPT ;  /* 0x000000100600788c */ /* 0x000fe2000bf26070 */
[----:B------:R-:W-:Y:S01]  /*0110*/  HFMA2 R24, -RZ, RZ, 0, 0 ;  /* 0x00000000ff187431 */ /* 0x000fe200000001ff */
[----:B------:R-:W-:Y:S01]  /*0120*/  ULOP3.LUT UR7, UR6, 0xf, URZ, 0xc0, !UPT ;  /* 0x0000000f06077892 */ /* 0x000fe2000f8ec0ff */
[----:B------:R-:W-:-:S03]  /*0130*/  CS2R R14, SRZ ;  /* 0x00000000000e7805 */ /* 0x000fc6000001ff00 */
[----:B------:R-:W-:-:S03]  /*0140*/  UISETP.NE.AND UP0, UPT, UR7, URZ, UPT ;  /* 0x000000ff0700728c */ /* 0x000fc6000bf05270 */
[----:B------:R-:W-:Y:S08]  /*0150*/  BRA.U !UP1, `(.L_x_1) ;  /* 0x00000005094c7547 */ /* 0x000ff0000b800000 */
[----:B------:R-:W1:Y:S01]  /*0160*/  LDCU.64 UR4, c[0x0][0x3a8] ;  /* 0x00007500ff0477ac */ /* 0x000e620008000a00 */
[----:B------:R-:W-:Y:S02]  /*0170*/  MOV R27, R25 ;  /* 0x00000019001b7202 */ /* 0x000fe40000000f00 */
[----:B------:R-:W-:Y:S01]  /*0180*/  CS2R R14, SRZ ;  /* 0x00000000000e7805 */ /* 0x000fe2000001ff00 */
[----:B------:R-:W-:-:S04]  /*0190*/  ULOP3.LUT UR8, UR6, 0x7ffffff0, URZ, 0xc0, !UPT ;  /* 0x7ffffff006087892 */ /* 0x000fc8000f8ec0ff */
[----:B------:R-:W-:Y:S02]  /*01a0*/  UIADD3 UR9, UPT, UPT, -UR8, URZ, URZ ;  /* 0x000000ff08097290 */ /* 0x000fe4000fffe1ff */
[----:B------:R-:W-:Y:S01]  /*01b0*/  MOV R24, UR8 ;  /* 0x0000000800187c02 */ /* 0x000fe20008000f00 */
[----:B-1----:R-:W-:-:S04]  /*01c0*/  UIADD3 UR4, UP1, UPT, UR4, 0x40, URZ ;  /* 0x0000004004047890 */ /* 0x002fc8000ff3e0ff */
[----:B------:R-:W-:Y:S02]  /*01d0*/  UIADD3.X UR5, UPT, UPT, URZ, UR5, URZ, UP1, !UPT ;  /* 0x00000005ff057290 */ /* 0x000fe40008ffe4ff */
[----:B------:R-:W-:-:S04]  /*01e0*/  MOV R8, UR4 ;  /* 0x0000000400087c02 */ /* 0x000fc80008000f00 */
[----:B------:R-:W-:-:S07]  /*01f0*/  MOV R9, UR5 ;  /* 0x0000000500097c02 */ /* 0x000fce0008000f00 */
.L_x_2:
[----:B------:R-:W1:Y:S01]  /*0200*/  LDC.64 R20, c[0x0][0x388] ;  /* 0x0000e200ff147b82 */ /* 0x000e620000000a00 */
[----:B------:R-:W-:Y:S02]  /*0210*/  MOV R4, R8 ;  /* 0x0000000800047202 */ /* 0x000fe40000000f00 */
[----:B------:R-:W-:-:S05]  /*0220*/  MOV R5, R9 ;  /* 0x0000000900057202 */ /* 0x000fca0000000f00 */
[----:B------:R-:W2:Y:S04]  /*0230*/  LDG.E.64 R6, desc[UR10][R4.64+-0x40] ;  /* 0xffffc00a04067981 */ /* 0x000ea8000c1e1b00 */
[----:B------:R-:W3:Y:S04]  /*0240*/  LDG.E.64 R12, desc[UR10][R4.64+-0x38] ;  /* 0xffffc80a040c7981 */ /* 0x000ee8000c1e1b00 */
[----:B------:R-:W4:Y:S01]  /*0250*/  LDG.E.64 R8, desc[UR10][R4.64+-0x30] ;  /* 0xffffd00a04087981 */ /* 0x000f22000c1e1b00 */
[----:B-1----:R-:W-:-:S05]  /*0260*/  IMAD.WIDE R20, R27, 0x8, R20 ;  /* 0x000000081b147825 */ /* 0x002fca00078e0214 */
[----:B------:R1:W2:Y:S02]  /*0270*/  LDG.E.64 R16, desc[UR10][R20.64] ;  /* 0x0000000a14107981 */ /* 0x0002a4000c1e1b00 */
[----:B-1----:R-:W-:-:S05]  /*0280*/  IMAD.WIDE R20, R0, 0x8, R20 ;  /* 0x0000000800147825 */ /* 0x002fca00078e0214 */
[----:B------:R-:W3:Y:S01]  /*0290*/  LDG.E.64 R10, desc[UR10][R20.64] ;  /* 0x0000000a140a7981 */ /* 0x000ee2000c1e1b00 */
[----:B------:R-:W-:-:S05]  /*02a0*/  IMAD.WIDE R22, R0, 0x8, R20 ;  /* 0x0000000800167825 */ /* 0x000fca00078e0214 */
[----:B------:R1:W4:Y:S02]  /*02b0*/  LDG.E.64 R18, desc[UR10][R22.64] ;  /* 0x0000000a16127981 */ /* 0x000324000c1e1b00 */
[----:B-1----:R-:W-:-:S04]  /*02c0*/  IMAD.WIDE R22, R0, 0x8, R22 ;  /* 0x0000000800167825 */ /* 0x002fc800078e0216 */
[----:B------:R-:W-:Y:S01]  /*02d0*/  IMAD.WIDE R28, R0, 0x8, R22 ;  /* 0x00000008001c7825 */ /* 0x000fe200078e0216 */
[----:B--2---:R-:W-:Y:S01]  /*02e0*/  DFMA R14, R6, R16, R14 ;  /* 0x00000010060e722b */ /* 0x004fe2000000000e */
[----:B------:R-:W2:Y:S04]  /*02f0*/  LDG.E.64 R6, desc[UR10][R4.64+-0x28] ;  /* 0xffffd80a04067981 */ /* 0x000ea8000c1e1b00 */
[----:B------:R-:W2:Y:S03]  /*0300*/  LDG.E.64 R16, desc[UR10][R22.64] ;  /* 0x0000000a16107981 */ /* 0x000ea6000c1e1b00 */
[----:B---3--:R-:W-:Y:S02]  /*0310*/  DFMA R12, R12, R10, R14 ;  /* 0x0000000a0c0c722b */ /* 0x008fe4000000000e */
[----:B------:R-:W3:Y:S04]  /*0320*/  LDG.E.64 R14, desc[UR10][R4.64+-0x20] ;  /* 0xffffe00a040e7981 */ /* 0x000ee8000c1e1b00 */
[----:B------:R1:W3:Y:S02]  /*0330*/  LDG.E.64 R10, desc[UR10][R28.64] ;  /* 0x0000000a1c0a7981 */ /* 0x0002e4000c1e1b00 */
[----:B----4-:R-:W-:-:S02]  /*0340*/  DFMA R18, R8, R18, R12 ;  /* 0x000000120812722b */ /* 0x010fc4000000000c */
[----:B------:R-:W4:Y:S01]  /*0350*/  LDG.E.64 R12, desc[UR10][R4.64+-0x18] ;  /* 0xffffe80a040c7981 */ /* 0x000f22000c1e1b00 */
[----:B-1----:R-:W-:-:S05]  /*0360*/  IMAD.WIDE R28, R0, 0x8, R28 ;  /* 0x00000008001c7825 */ /* 0x002fca00078e021c */
[----:B------:R-:W4:Y:S01]  /*0370*/  LDG.E.64 R8, desc[UR10][R28.64] ;  /* 0x0000000a1c087981 */ /* 0x000f22000c1e1b00 */
[----:B------:R-:W-:-:S04]  /*0380*/  IMAD.WIDE R20, R0, 0x8, R28 ;  /* 0x0000000800147825 */ /* 0x000fc800078e021c */
[C---:B------:R-:W-:Y:S01]  /*0390*/  IMAD.WIDE R22, R0.reuse, 0x8, R20 ;  /* 0x0000000800167825 */ /* 0x040fe200078e0214 */
[----:B--2---:R-:W-:Y:S01]  /*03a0*/  DFMA R16, R6, R16, R18 ;  /* 0x000000100610722b */ /* 0x004fe20000000012 */
[----:B------:R-:W2:Y:S04]  /*03b0*/  LDG.E.64 R18, desc[UR10][R4.64+-0x10] ;  /* 0xfffff00a04127981 */ /* 0x000ea8000c1e1b00 */
[----:B------:R-:W2:Y:S03]  /*03c0*/  LDG.E.64 R6, desc[UR10][R20.64] ;  /* 0x0000000a14067981 */ /* 0x000ea6000c1e1b00 */
[----:B---3--:R-:W-:Y:S01]  /*03d0*/  DFMA R14, R14, R10, R16 ;  /* 0x0000000a0e0e722b */ /* 0x008fe20000000010 */
[----:B------:R-:W3:Y:S04]  /*03e0*/  LDG.E.64 R10, desc[UR10][R4.64+-0x8] ;  /* 0xfffff80a040a7981 */ /* 0x000ee8000c1e1b00 */
[----:B------:R1:W3:Y:S02]  /*03f0*/  LDG.E.64 R16, desc[UR10][R22.64] ;  /* 0x0000000a16107981 */ /* 0x0002e4000c1e1b00 */
[----:B-1----:R-:W-:Y:S01]  /*0400*/  IMAD.WIDE R22, R0, 0x8, R22 ;  /* 0x0000000800167825 */ /* 0x002fe200078e0216 */
[----:B----4-:R-:W-:-:S02]  /*0410*/  DFMA R12, R12, R8, R14 ;  /* 0x000000080c0c722b */ /* 0x010fc4000000000e */
[----:B------:R-:W4:Y:S04]  /*0420*/  LDG.E.64 R14, desc[UR10][R4.64] ;  /* 0x0000000a040e7981 */ /* 0x000f28000c1e1b00 */
[----:B------:R-:W4:Y:S01]  /*0430*/  LDG.E.64 R8, desc[UR10][R22.64] ;  /* 0x0000000a16087981 */ /* 0x000f22000c1e1b00 */
[----:B------:R-:W-:-:S04]  /*0440*/  IMAD.WIDE R28, R0, 0x8, R22 ;  /* 0x00000008001c7825 */ /* 0x000fc800078e0216 */
[C---:B------:R-:W-:Y:S01]  /*0450*/  IMAD.WIDE R20, R0.reuse, 0x8, R28 ;  /* 0x0000000800147825 */ /* 0x040fe200078e021c */
[----:B--2---:R-:W-:Y:S01]  /*0460*/  DFMA R18, R18, R6, R12 ;  /* 0x000000061212722b */ /* 0x004fe2000000000c */
[----:B------:R-:W2:Y:S04]  /*0470*/  LDG.E.64 R12, desc[UR10][R4.64+0x8] ;  /* 0x0000080a040c7981 */ /* 0x000ea8000c1e1b00 */
[----:B------:R-:W2:Y:S03]  /*0480*/  LDG.E.64 R6, desc[UR10][R28.64] ;  /* 0x0000000a1c067981 */ /* 0x000ea6000c1e1b00 */
[----:B---3--:R-:W-:Y:S02]  /*0490*/  DFMA R16, R10, R16, R18 ;  /* 0x000000100a10722b */ /* 0x008fe40000000012 */
[----:B------:R-:W3:Y:S04]  /*04a0*/  LDG.E.64 R18, desc[UR10][R4.64+0x10] ;  /* 0x0000100a04127981 */ /* 0x000ee8000c1e1b00 */
[----:B------:R1:W3:Y:S02]  /*04b0*/  LDG.E.64 R10, desc[UR10][R20.64] ;  /* 0x0000000a140a7981 */ /* 0x0002e4000c1e1b00 */
[C---:B-1----:R-:W-:Y:S01]  /*04c0*/  IMAD.WIDE R20, R0.reuse, 0x8, R20 ;  /* 0x0000000800147825 */ /* 0x042fe200078e0214 */
[----:B----4-:R-:W-:Y:S01]  /*04d0*/  DFMA R8, R14, R8, R16 ;  /* 0x000000080e08722b */ /* 0x010fe20000000010 */
[----:B------:R-:W4:Y:S04]  /*04e0*/  LDG.E.64 R14, desc[UR10][R4.64+0x18] ;  /* 0x0000180a040e7981 */ /* 0x000f28000c1e1b00 */
        /* <DEDUP_REMOVED lines=8> */
[----:B------:R-:W5:Y:S04]  /*0570*/  LDG.E.64 R10, desc[UR10][R4.64+0x28] ;  /* 0x0000280a040a7981 */ /* 0x000f68000c1e1b00 */
[----:B------:R1:W5:Y:S02]  /*0580*/  LDG.E.64 R12, desc[UR10][R28.64] ;  /* 0x0000000a1c0c7981 */ /* 0x000364000c1e1b00 */
[C---:B-1----:R-:W-:Y:S01]  /*0590*/  IMAD.WIDE R28, R0.reuse, 0x8, R28 ;  /* 0x00000008001c7825 */ /* 0x042fe200078e021c */
[----:B----4-:R-:W-:Y:S01]  /*05a0*/  DFMA R14, R14, R16, R18 ;  /* 0x000000100e0e722b */ /* 0x010fe20000000012 */
[----:B------:R-:W4:Y:S04]  /*05b0*/  LDG.E.64 R16, desc[UR10][R4.64+0x30] ;  /* 0x0000300a04107981 */ /* 0x000f28000c1e1b00 */
[----:B------:R-:W4:Y:S01]  /*05c0*/  LDG.E.64 R18, desc[UR10][R28.64] ;  /* 0x0000000a1c127981 */ /* 0x000f22000c1e1b00 */
[----:B------:R-:W-:-:S06]  /*05d0*/  IMAD.WIDE R20, R0, 0x8, R28 ;  /* 0x0000000800147825 */ /* 0x000fcc00078e021c */
[----:B------:R-:W3:Y:S01]  /*05e0*/  LDG.E.64 R20, desc[UR10][R20.64] ;  /* 0x0000000a14147981 */ /* 0x000ee2000c1e1b00 */
[----:B------:R-:W-:-:S04]  /*05f0*/  UIADD3 UR9, UPT, UPT, UR9, 0x10, URZ ;  /* 0x0000001009097890 */ /* 0x000fc8000fffe0ff */
[----:B------:R-:W-:Y:S01]  /*0600*/  UISETP.NE.AND UP1, UPT, UR9, URZ, UPT ;  /* 0x000000ff0900728c */ /* 0x000fe2000bf25270 */
[----:B------:R-:W-:Y:S01]  /*0610*/  LEA R27, R0, R27, 0x4 ;  /* 0x0000001b001b7211 */ /* 0x000fe200078e20ff */
[----:B--2---:R-:W-:Y:S01]  /*0620*/  DFMA R6, R6, R8, R14 ;  /* 0x000000080606722b */ /* 0x004fe2000000000e */
[----:B------:R-:W-:-:S07]  /*0630*/  IADD3 R8, P0, PT, R4, 0x80, RZ ;  /* 0x0000008004087810 */ /* 0x000fce0007f1e0ff */
[----:B-----5:R-:W-:Y:S01]  /*0640*/  DFMA R6, R10, R12, R6 ;  /* 0x0000000c0a06722b */ /* 0x020fe20000000006 */
[----:B------:R-:W-:-:S07]  /*0650*/  IADD3.X R9, PT, PT, RZ, R5, RZ, P0, !PT ;  /* 0x00000005ff097210 */ /* 0x000fce00007fe4ff */
[----:B----4-:R-:W-:-:S08]  /*0660*/  DFMA R6, R16, R18, R6 ;  /* 0x000000121006722b */ /* 0x010fd00000000006 */
[----:B---3--:R-:W-:Y:S01]  /*0670*/  DFMA R14, R22, R20, R6 ;  /* 0x00000014160e722b */ /* 0x008fe20000000006 */
[----:B------:R-:W-:Y:S10]  /*0680*/  BRA.U UP1, `(.L_x_2) ;  /* 0xfffffff901dc7547 */ /* 0x000ff4000b83ffff */
.L_x_1:
[----:B------:R-:W-:Y:S05]  /*0690*/  BRA.U !UP0, `(.L_x_0) ;  /* 0x00000005085c7547 */ /* 0x000fea000b800000 */
[----:B------:R-:W-:Y:S02]  /*06a0*/  UISETP.GE.U32.AND UP0, UPT, UR7, 0x8, UPT ;  /* 0x000000080700788c */ /* 0x000fe4000bf06070 */
[----:B------:R-:W-:-:S04]  /*06b0*/  ULOP3.LUT UR5, UR6, 0x7, URZ, 0xc0, !UPT ;  /* 0x0000000706057892 */ /* 0x000fc8000f8ec0ff */
[----:B------:R-:W-:-:S03]  /*06c0*/  UISETP.NE.AND UP1, UPT, UR5, URZ, UPT ;  /* 0x000000ff0500728c */ /* 0x000fc6000bf25270 */
[----:B------:R-:W-:Y:S08]  /*06d0*/  BRA.U !UP0, `(.L_x_3) ;  /* 0x0000000108947547 */ /* 0x000ff0000b800000 */
[----:B------:R-:W1:Y:S01]  /*06e0*/  LDC.64 R22, c[0x0][0x388] ;  /* 0x0000e200ff167b82 */ /* 0x000e620000000a00 */
[----:B------:R-:W-:-:S07]  /*06f0*/  IMAD R7, R24, R0, R25 ;  /* 0x0000000018077224 */ /* 0x000fce00078e0219 */
[----:B------:R-:W2:Y:S01]  /*0700*/  LDC.64 R4, c[0x0][0x3a8] ;  /* 0x0000ea00ff047b82 */ /* 0x000ea20000000a00 */
[----:B-1----:R-:W-:-:S05]  /*0710*/  IMAD.WIDE R22, R7, 0x8, R22 ;  /* 0x0000000807167825 */ /* 0x002fca00078e0216 */
[----:B------:R-:W3:Y:S01]  /*0720*/  LDG.E.64 R8, desc[UR10][R22.64] ;  /* 0x0000000a16087981 */ /* 0x000ee2000c1e1b00 */
[----:B--2---:R-:W-:-:S05]  /*0730*/  IMAD.WIDE.U32 R4, R24, 0x8, R4 ;  /* 0x0000000818047825 */ /* 0x004fca00078e0004 */
[----:B------:R-:W3:Y:S01]  /*0740*/  LDG.E.64 R6, desc[UR10][R4.64] ;  /* 0x0000000a04067981 */ /* 0x000ee2000c1e1b00 */
[----:B------:R-:W-:-:S03]  /*0750*/  IMAD.WIDE R28, R0, 0x8, R22 ;  /* 0x00000008001c7825 */ /* 0x000fc600078e0216 */
[----:B------:R-:W2:Y:S04]  /*0760*/  LDG.E.64 R16, desc[UR10][R4.64+0x8] ;  /* 0x0000080a04107981 */ /* 0x000ea8000c1e1b00 */
[----:B------:R-:W2:Y:S01]  /*0770*/  LDG.E.64 R18, desc[UR10][R28.64] ;  /* 0x0000000a1c127981 */ /* 0x000ea2000c1e1b00 */
[----:B------:R-:W-:-:S03]  /*0780*/  IMAD.WIDE R20, R0, 0x8, R28 ;  /* 0x0000000800147825 */ /* 0x000fc600078e021c */
[----:B------:R-:W4:Y:S04]  /*0790*/  LDG.E.64 R12, desc[UR10][R4.64+0x10] ;  /* 0x0000100a040c7981 */ /* 0x000f28000c1e1b00 */
[----:B------:R1:W4:Y:S02]  /*07a0*/  LDG.E.64 R10, desc[UR10][R20.64] ;  /* 0x0000000a140a7981 */ /* 0x000324000c1e1b00 */
[C---:B-1----:R-:W-:Y:S01]  /*07b0*/  IMAD.WIDE R20, R0.reuse, 0x8, R20 ;  /* 0x0000000800147825 */ /* 0x042fe200078e0214 */
[----:B---3--:R-:W-:Y:S01]  /*07c0*/  DFMA R14, R6, R8, R14 ;  /* 0x00000008060e722b */ /* 0x008fe2000000000e */
[----:B------:R-:W3:Y:S04]  /*07d0*/  LDG.E.64 R6, desc[UR10][R4.64+0x18] ;  /* 0x0000180a04067981 */ /* 0x000ee8000c1e1b00 */
[----:B------:R-:W3:Y:S01]  /*07e0*/  LDG.E.64 R8, desc[UR10][R20.64] ;  /* 0x0000000a14087981 */ /* 0x000ee2000c1e1b00 */
[----:B------:R-:W-:-:S02]  /*07f0*/  IMAD.WIDE R26, R0, 0x8, R20 ;  /* 0x00000008001a7825 */ /* 0x000fc400078e0214 */
[----:B--2---:R-:W-:Y:S02]  /*0800*/  DFMA R18, R16, R18, R14 ;  /* 0x000000121012722b */ /* 0x004fe4000000000e */
[----:B------:R-:W2:Y:S04]  /*0810*/  LDG.E.64 R14, desc[UR10][R4.64+0x20] ;  /* 0x0000200a040e7981 */ /* 0x000ea8000c1e1b00 */
[----:B------:R1:W2:Y:S01]  /*0820*/  LDG.E.64 R16, desc[UR10][R26.64] ;  /* 0x0000000a1a107981 */ /* 0x0002a2000c1e1b00 */
[C---:B------:R-:W-:Y:S01]  /*0830*/  IMAD.WIDE R28, R0.reuse, 0x8, R26 ;  /* 0x00000008001c7825 */ /* 0x040fe200078e021a */
[----:B----4-:R-:W-:Y:S02]  /*0840*/  DFMA R22, R12, R10, R18 ;  /* 0x0000000a0c16722b */ /* 0x010fe40000000012 */
[----:B------:R-:W4:Y:S04]  /*0850*/  LDG.E.64 R12, desc[UR10][R4.64+0x28] ;  /* 0x0000280a040c7981 */ /* 0x000f28000c1e1b00 */
[----:B------:R-:W4:Y:S01]  /*0860*/  LDG.E.64 R18, desc[UR10][R28.64] ;  /* 0x0000000a1c127981 */ /* 0x000f22000c1e1b00 */
[----:B------:R-:W-:-:S03]  /*0870*/  IMAD.WIDE R10, R0, 0x8, R28 ;  /* 0x00000008000a7825 */ /* 0x000fc600078e021c */
[----:B------:R-:W5:Y:S01]  /*0880*/  LDG.E.64 R20, desc[UR10][R4.64+0x38] ;  /* 0x0000380a04147981 */ /* 0x000f62000c1e1b00 */
[----:B-1----:R-:W-:-:S06]  /*0890*/  IMAD.WIDE R26, R0, 0x8, R10 ;  /* 0x00000008001a7825 */ /* 0x002fcc00078e020a */
[----:B------:R-:W5:Y:S01]  /*08a0*/  LDG.E.64 R26, desc[UR10][R26.64] ;  /* 0x0000000a1a1a7981 */ /* 0x000f62000c1e1b00 */
[----:B---3--:R-:W-:-:S03]  /*08b0*/  DFMA R22, R6, R8, R22 ;  /* 0x000000080616722b */ /* 0x008fc60000000016 */
[----:B------:R-:W3:Y:S04]  /*08c0*/  LDG.E.64 R6, desc[UR10][R4.64+0x30] ;  /* 0x0000300a04067981 */ /* 0x000ee8000c1e1b00 */
[----:B------:R-:W3:Y:S01]  /*08d0*/  LDG.E.64 R8, desc[UR10][R10.64] ;  /* 0x0000000a0a087981 */ /* 0x000ee2000c1e1b00 */
[----:B--2---:R-:W-:-:S08]  /*08e0*/  DFMA R14, R14, R16, R22 ;  /* 0x000000100e0e722b */ /* 0x004fd00000000016 */
[----:B----4-:R-:W-:Y:S01]  /*08f0*/  DFMA R12, R12, R18, R14 ;  /* 0x000000120c0c722b */ /* 0x010fe2000000000e */
[----:B------:R-:W-:-:S07]  /*0900*/  IADD3 R24, PT, PT, R24, 0x8, RZ ;  /* 0x0000000818187810 */ /* 0x000fce0007ffe0ff */
[----:B---3--:R-:W-:-:S08]  /*0910*/  DFMA R6, R6, R8, R12 ;  /* 0x000000080606722b */ /* 0x008fd0000000000c */
[----:B-----5:R-:W-:-:S11]  /*0920*/  DFMA R14, R20, R26, R6 ;  /* 0x0000001a140e722b */ /* 0x020fd60000000006 */
.L_x_3:
        /* <DEDUP_REMOVED lines=14> */
[----:B------:R1:W2:Y:S04]  /*0a10*/  LDG.E.64 R16, desc[UR10][R28.64] ;  /* 0x0000000a1c107981 */ /* 0x0002a8000c1e1b00 */
[----:B------:R-:W4:Y:S04]  /*0a20*/  LDG.E.64 R8, desc[UR10][R22.64+0x10] ;  /* 0x0000100a16087981 */ /* 0x000f28000c1e1b00 */
[----:B------:R-:W5:Y:S01]  /*0a30*/  LDG.E.64 R18, desc[UR10][R22.64+0x18] ;  /* 0x0000180a16127981 */ /* 0x000f62000c1e1b00 */
[----:B-1----:R-:W-:-:S05]  /*0a40*/  IMAD.WIDE R28, R0, 0x8, R28 ;  /* 0x00000008001c7825 */ /* 0x002fca00078e021c */
[----:B------:R-:W4:Y:S01]  /*0a50*/  LDG.E.64 R10, desc[UR10][R28.64] ;  /* 0x0000000a1c0a7981 */ /* 0x000f22000c1e1b00 */
[----:B------:R-:W-:-:S06]  /*0a60*/  IMAD.WIDE R20, R0, 0x8, R28 ;  /* 0x0000000800147825 */ /* 0x000fcc00078e021c */
[----:B------:R-:W5:Y:S01]  /*0a70*/  LDG.E.64 R20, desc[UR10][R20.64] ;  /* 0x0000000a14147981 */ /* 0x000f62000c1e1b00 */
[----:B------:R-:W-:Y:S01]  /*0a80*/  IADD3 R24, PT, PT, R24, 0x4, RZ ;  /* 0x0000000418187810 */ /* 0x000fe20007ffe0ff */
[----:B---3--:R-:W-:-:S08]  /*0a90*/  DFMA R4, R6, R4, R14 ;  /* 0x000000040604722b */ /* 0x008fd0000000000e */
[----:B--2---:R-:W-:-:S08]  /*0aa0*/  DFMA R4, R12, R16, R4 ;  /* 0x000000100c04722b */ /* 0x004fd00000000004 */
[----:B----4-:R-:W-:-:S08]  /*0ab0*/  DFMA R4, R8, R10, R4 ;  /* 0x0000000a0804722b */ /* 0x010fd00000000004 */
[----:B-----5:R-:W-:-:S11]  /*0ac0*/  DFMA R14, R18, R20, R4 ;  /* 0x00000014120e722b */ /* 0x020fd60000000004 */
.L_x_4:
[----:B------:R-:W-:Y:S05]  /*0ad0*/  BRA.U !UP1, `(.L_x_0) ;  /* 0x00000001094c7547 */ /* 0x000fea000b800000 */
[----:B------:R-:W1:Y:S01]  /*0ae0*/  LDC.64 R6, c[0x0][0x3a8] ;  /* 0x0000ea00ff067b82 */ /* 0x000e620000000a00 */
[----:B------:R-:W-:Y:S01]  /*0af0*/  IMAD R25, R24, R0, R25 ;  /* 0x0000000018197224 */ /* 0x000fe200078e0219 */
[----:B------:R-:W-:-:S06]  /*0b00*/  UIADD3 UR4, UPT, UPT, -UR4, URZ, URZ ;  /* 0x000000ff04047290 */ /* 0x000fcc000fffe1ff */
[----:B------:R-:W2:Y:S01]  /*0b10*/  LDC.64 R4, c[0x0][0x388] ;  /* 0x0000e200ff047b82 */ /* 0x000ea20000000a00 */
[----:B-1----:R-:W-:-:S03]  /*0b20*/  IMAD.WIDE.U32 R6, R24, 0x8, R6 ;  /* 0x0000000818067825 */ /* 0x002fc600078e0006 */
[----:B------:R-:W-:Y:S02]  /*0b30*/  MOV R10, R6 ;  /* 0x00000006000a7202 */ /* 0x000fe40000000f00 */
[----:B------:R-:W-:-:S07]  /*0b40*/  MOV R11, R7 ;  /* 0x00000007000b7202 */ /* 0x000fce0000000f00 */
.L_x_5:
[----:B--2---:R-:W-:Y:S01]  /*0b50*/  IMAD.WIDE R8, R25, 0x8, R4 ;  /* 0x0000000819087825 */ /* 0x004fe200078e0204 */
[----:B------:R-:W-:Y:S02]  /*0b60*/  MOV R6, R10 ;  /* 0x0000000a00067202 */ /* 0x000fe40000000f00 */
[----:B------:R-:W-:-:S03]  /*0b70*/  MOV R7, R11 ;  /* 0x0000000b00077202 */ /* 0x000fc60000000f00 */
[----:B------:R-:W2:Y:S04]  /*0b80*/  LDG.E.64 R8, desc[UR10][R8.64] ;  /* 0x0000000a08087981 */ /* 0x000ea8000c1e1b00 */
[----:B------:R-:W2:Y:S01]  /*0b90*/  LDG.E.64 R6, desc[UR10][R6.64] ;  /* 0x0000000a06067981 */ /* 0x000ea2000c1e1b00 */
[----:B------:R-:W-:-:S04]  /*0ba0*/  UIADD3 UR4, UPT, UPT, UR4, 0x1, URZ ;  /* 0x0000000104047890 */ /* 0x000fc8000fffe0ff */
[----:B------:R-:W-:Y:S01]  /*0bb0*/  UISETP.NE.AND UP0, UPT, UR4, URZ, UPT ;  /* 0x000000ff0400728c */ /* 0x000fe2000bf05270 */
[----:B------:R-:W-:Y:S02]  /*0bc0*/  IADD3 R10, P0, PT, R10, 0x8, RZ ;  /* 0x000000080a0a7810 */ /* 0x000fe40007f1e0ff */
[----:B------:R-:W-:Y:S02]  /*0bd0*/  IADD3 R25, PT, PT, R25, R0, RZ ;  /* 0x0000000019197210 */ /* 0x000fe40007ffe0ff */
[----:B------:R-:W-:Y:S01]  /*0be0*/  IADD3.X R11, PT, PT, RZ, R11, RZ, P0, !PT ;  /* 0x0000000bff0b7210 */ /* 0x000fe200007fe4ff */
[----:B--2---:R-:W-:-:S03]  /*0bf0*/  DFMA R14, R6, R8, R14 ;  /* 0x00000008060e722b */ /* 0x004fc6000000000e */
[----:B------:R-:W-:Y:S08]  /*0c00*/  BRA.U UP0, `(.L_x_5) ;  /* 0xfffffffd00d07547 */ /* 0x000ff0000b83ffff */
.L_x_0:
[----:B------:R-:W-:Y:S01]  /*0c10*/  STG.E.64 desc[UR10][R2.64], R14 ;  /* 0x0000000e02007986 */ /* 0x000fe2000c101b0a */
[----:B------:R-:W-:Y:S05]  /*0c20*/  EXIT ;  /* 0x000000000000794d */ /* 0x000fea0003800000 */
.L_x_6:
[----:B------:R-:W-:-:S00]  /*0c30*/  BRA `(.L_x_6) ;  /* 0xfffffffc00fc7947 */ /* 0x000fc0000383ffff */
[----:B------:R-:W-:-:S00]  /*0c40*/  NOP ;  /* 0x0000000000007918 */ /* 0x000fc00000000000 */
        /* <DEDUP_REMOVED lines=11> */
.L_x_14:


//--------------------- .text._Z8kernel_qiiPdS_S_S_S_ --------------------------
	.section	.text._Z8kernel_qiiPdS_S_S_S_,"ax",@progbits
	.align	128
        .global         _Z8kernel_qiiPdS_S_S_S_
        .type           _Z8kernel_qiiPdS_S_S_S_,@function
        .size           _Z8kernel_qiiPdS_S_S_S_,(.L_x_15 - _Z8kernel_qiiPdS_S_S_S_)
        .other          _Z8kernel_qiiPdS_S_S_S_,@"STO_CUDA_ENTRY STV_DEFAULT"
_Z8kernel_qiiPdS_S_S_S_:
.text._Z8kernel_qiiPdS_S_S_S_:
[----:B------:R-:W-:Y:S01]  /*0000*/  LDC R1, c[0x0][0x37c] ;  /* 0x0000df00ff017b82 */ /* 0x000fe20000000800 */
[----:B------:R-:W0:Y:S01]  /*0010*/  S2R R5, SR_CTAID.X ;  /* 0x0000000000057919 */ /* 0x000e220000002500 */
[----:B------:R-:W0:Y:S01]  /*0020*/  LDCU UR4, c[0x0][0x360] ;  /* 0x00006c00ff0477ac */ /* 0x000e220008000800 */
[----:B------:R-:W0:Y:S01]  /*0030*/  S2R R0, SR_TID.X ;  /* 0x0000000000007919 */ /* 0x000e220000002100 */
[----:B------:R-:W1:Y:S01]  /*0040*/  LDCU UR5, c[0x0][0x384] ;  /* 0x00007080ff0577ac */ /* 0x000e620008000800 */
[----:B0-----:R-:W-:-:S05]  /*0050*/  IMAD R5, R5, UR4, R0 ;  /* 0x0000000405057c24 */ /* 0x001fca000f8e0200 */
[----:B-1----:R-:W-:-:S13]  /*0060*/  ISETP.GE.AND P0, PT, R5, UR5, PT ;  /* 0x0000000505007c0c */ /* 0x002fda000bf06270 */
        /* <DEDUP_REMOVED lines=11> */
[----:B------:R-:W-:Y:S02]  /*0120*/  ULOP3.LUT UR9, UR8, 0xf, URZ, 0xc0, !UPT ;  /* 0x0000000f08097892 */ /* 0x000fe4000f8ec0ff */
[----:B------:R-:W-:Y:S01]  /*0130*/  IMAD R0, R5, UR8, RZ ;  /* 0x0000000805007c24 */ /* 0x000fe2000f8e02ff */
[----:B------:R-:W-:Y:S01]  /*0140*/  CS2R R14, SRZ ;  /* 0x00000000000e7805 */ /* 0x000fe2000001ff00 */
[----:B------:R-:W-:-:S03]  /*0150*/  UISETP.NE.AND UP0, UPT, UR9, URZ, UPT ;  /* 0x000000ff0900728c */ /* 0x000fc6000bf05270 */
[----:B------:R-:W-:Y:S08]  /*0160*/  BRA.U !UP1, `(.L_x_8) ;  /* 0x0000000509207547 */ /* 0x000ff0000b800000 */
[----:B------:R-:W1:Y:S01]  /*0170*/  LDCU.64 UR4, c[0x0][0x3a0] ;  /* 0x00007400ff0477ac */ /* 0x000e620008000a00 */
[----:B------:R-:W-:Y:S01]  /*0180*/  IMAD.MOV.U32 R12, RZ, RZ, R0 ;  /* 0x000000ffff0c7224 */ /* 0x000fe200078e0000 */
[----:B------:R-:W-:Y:S01]  /*0190*/  CS2R R14, SRZ ;  /* 0x00000000000e7805 */ /* 0x000fe2000001ff00 */
[----:B------:R-:W2:Y:S01]  /*01a0*/  LDCU.64 UR6, c[0x0][0x388] ;  /* 0x00007100ff0677ac */ /* 0x000ea20008000a00 */
[----:B------:R-:W-:-:S04]  /*01b0*/  ULOP3.LUT UR10, UR8, 0x7ffffff0, URZ, 0xc0, !UPT ;  /* 0x7ffffff0080a7892 */ /* 0x000fc8000f8ec0ff */
[----:B------:R-:W-:Y:S02]  /*01c0*/  UIADD3 UR11, UPT, UPT, -UR10, URZ, URZ ;  /* 0x000000ff0a0b7290 */ /* 0x000fe4000fffe1ff */
[----:B------:R-:W-:Y:S01]  /*01d0*/  MOV R13, UR10 ;  /* 0x0000000a000d7c02 */ /* 0x000fe20008000f00 */
[----:B-1----:R-:W-:-:S04]  /*01e0*/  UIADD3 UR4, UP2, UPT, UR4, 0x40, URZ ;  /* 0x0000004004047890 */ /* 0x002fc8000ff5e0ff */
[----:B------:R-:W-:Y:S02]  /*01f0*/  UIADD3.X UR5, UPT, UPT, URZ, UR5, URZ, UP2, !UPT ;  /* 0x00000005ff057290 */ /* 0x000fe400097fe4ff */
[----:B--2---:R-:W-:Y:S01]  /*0200*/  UIADD3 UR6, UP1, UPT, UR6, 0x40, URZ ;  /* 0x0000004006067890 */ /* 0x004fe2000ff3e0ff */
[----:B------:R-:W-:-:S03]  /*0210*/  IMAD.U32 R10, RZ, RZ, UR4 ;  /* 0x00000004ff0a7e24 */ /* 0x000fc6000f8e00ff */
[----:B------:R-:W-:Y:S01]  /*0220*/  MOV R11, UR5 ;  /* 0x00000005000b7c02 */ /* 0x000fe20008000f00 */
[----:B------:R-:W-:-:S12]  /*0230*/  UIADD3.X UR7, UPT, UPT, URZ, UR7, URZ, UP1, !UPT ;  /* 0x00000007ff077290 */ /* 0x000fd80008ffe4ff */
.L_x_9:
[----:B------:R-:W-:Y:S01]  /*0240*/  MOV R7, UR7 ;  /* 0x0000000700077c02 */ /* 0x000fe20008000f00 */
[----:B------:R-:W-:Y:S01]  /*0250*/  IMAD.U32 R6, RZ, RZ, UR6 ;  /* 0x00000006ff067e24 */ /* 0x000fe2000f8e00ff */
[----:B------:R-:W-:Y:S01]  /*0260*/  MOV R5, R11 ;  /* 0x0000000b00057202 */ /* 0x000fe20000000f00 */
[----:B------:R-:W-:Y:S02]  /*0270*/  IMAD.MOV.U32 R4, RZ, RZ, R10 ;  /* 0x000000ffff047224 */ /* 0x000fe400078e000a */
[----:B------:R-:W-:-:S03]  /*0280*/  IMAD.WIDE R6, R12, 0x8, R6 ;  /* 0x000000080c067825 */ /* 0x000fc600078e0206 */
[----:B------:R-:W2:Y:S04]  /*0290*/  LDG.E.64 R22, desc[UR12][R4.64+-0x40] ;  /* 0xffffc00c04167981 */ /* 0x000ea8000c1e1b00 */
[----:B------:R-:W2:Y:S04]  /*02a0*/  LDG.E.64 R16, desc[UR12][R6.64+-0x40] ;  /* 0xffffc00c06107981 */ /* 0x000ea8000c1e1b00 */
[----:B------:R-:W3:Y:S04]  /*02b0*/  LDG.E.64 R18, desc[UR12][R4.64+-0x38] ;  /* 0xffffc80c04127981 */ /* 0x000ee8000c1e1b00 */
[----:B------:R-:W3:Y:S04]  /*02c0*/  LDG.E.64 R20, desc[UR12][R6.64+-0x38] ;  /* 0xffffc80c06147981 */ /* 0x000ee8000c1e1b00 */
[----:B------:R-:W4:Y:S04]  /*02d0*/  LDG.E.64 R8, desc[UR12][R4.64+-0x30] ;  /* 0xffffd00c04087981 */ /* 0x000f28000c1e1b00 */
[----:B------:R-:W4:Y:S04]  /*02e0*/  LDG.E.64 R10, desc[UR12][R6.64+-0x30] ;  /* 0xffffd00c060a7981 */ /* 0x000f28000c1e1b00 */
[----:B------:R-:W5:Y:S04]  /*02f0*/  LDG.E.64 R26, desc[UR12][R6.64+0x38] ;  /* 0x0000380c061a7981 */ /* 0x000f68000c1e1b00 */
[----:B------:R-:W5:Y:S01]  /*0300*/  LDG.E.64 R24, desc[UR12][R4.64+0x38] ;  /* 0x0000380c04187981 */ /* 0x000f62000c1e1b00 */
[----:B--2---:R-:W-:-:S03]  /*0310*/  DFMA R22, R16, R22, R14 ;  /* 0x000000161016722b */ /* 0x004fc6000000000e */
[----:B------:R-:W2:Y:S04]  /*0320*/  LDG.E.64 R14, desc[UR12][R4.64+-0x28] ;  /* 0xffffd80c040e7981 */ /* 0x000ea8000c1e1b00 */
[----:B------:R-:W2:Y:S01]  /*0330*/  LDG.E.64 R16, desc[UR12][R6.64+-0x28] ;  /* 0xffffd80c06107981 */ /* 0x000ea2000c1e1b00 */
[----:B---3--:R-:W-:-:S03]  /*0340*/  DFMA R22, R20, R18, R22 ;  /* 0x000000121416722b */ /* 0x008fc60000000016 */
[----:B------:R-:W3:Y:S04]  /*0350*/  LDG.E.64 R18, desc[UR12][R4.64+-0x20] ;  /* 0xffffe00c04127981 */ /* 0x000ee8000c1e1b00 */
[----:B------:R-:W3:Y:S01]  /*0360*/  LDG.E.64 R20, desc[UR12][R6.64+-0x20] ;  /* 0xffffe00c06147981 */ /* 0x000ee2000c1e1b00 */
[----:B----4-:R-:W-:-:S03]  /*0370*/  DFMA R22, R10, R8, R22 ;  /* 0x000000080a16722b */ /* 0x010fc60000000016 */
[----:B------:R-:W4:Y:S04]  /*0380*/  LDG.E.64 R8, desc[UR12][R4.64+-0x18] ;  /* 0xffffe80c04087981 */ /* 0x000f28000c1e1b00 */
[----:B------:R-:W4:Y:S01]  /*0390*/  LDG.E.64 R10, desc[UR12][R6.64+-0x18] ;  /* 0xffffe80c060a7981 */ /* 0x000f22000c1e1b00 */
        /* <DEDUP_REMOVED lines=27> */
[----:B------:R-:W-:-:S04]  /*0550*/  UIADD3 UR11, UPT, UPT, UR11, 0x10, URZ ;  /* 0x000000100b0b7890 */ /* 0x000fc8000fffe0ff */
[----:B------:R-:W-:Y:S01]  /*0560*/  UISETP.NE.AND UP1, UPT, UR11, URZ, UPT ;  /* 0x000000ff0b00728c */ /* 0x000fe2000bf25270 */
[----:B------:R-:W-:Y:S01]  /*0570*/  IADD3 R12, PT, PT, R12, 0x10, RZ ;  /* 0x000000100c0c7810 */ /* 0x000fe20007ffe0ff */
[----:B--2---:R-:W-:-:S08]  /*0580*/  DFMA R8, R16, R14, R8 ;  /* 0x0000000e1008722b */ /* 0x004fd00000000008 */
[----:B---3--:R-:W-:-:S08]  /*0590*/  DFMA R8, R18, R20, R8 ;  /* 0x000000141208722b */ /* 0x008fd00000000008 */
[----:B----4-:R-:W-:Y:S01]  /*05a0*/  DFMA R8, R10, R22, R8 ;  /* 0x000000160a08722b */ /* 0x010fe20000000008 */
[----:B------:R-:W-:-:S07]  /*05b0*/  IADD3 R10, P0, PT, R4, 0x80, RZ ;  /* 0x00000080040a7810 */ /* 0x000fce0007f1e0ff */
[----:B-----5:R-:W-:Y:S01]  /*05c0*/  DFMA R14, R26, R24, R8 ;  /* 0x000000181a0e722b */ /* 0x020fe20000000008 */
[----:B------:R-:W-:Y:S01]  /*05d0*/  IMAD.X R11, RZ, RZ, R5, P0 ;  /* 0x000000ffff0b7224 */ /* 0x000fe200000e0605 */
[----:B------:R-:W-:Y:S09]  /*05e0*/  BRA.U UP1, `(.L_x_9) ;  /* 0xfffffffd01147547 */ /* 0x000ff2000b83ffff */
.L_x_8:
[----:B------:R-:W-:Y:S05]  /*05f0*/  BRA.U !UP0, `(.L_x_7) ;  /* 0x0000000508347547 */ /* 0x000fea000b800000 */
[----:B------:R-:W-:Y:S02]  /*0600*/  UISETP.GE.U32.AND UP0, UPT, UR9, 0x8, UPT ;  /* 0x000000080900788c */ /* 0x000fe4000bf06070 */
[----:B------:R-:W-:-:S04]  /*0610*/  ULOP3.LUT UR5, UR8, 0x7, URZ, 0xc0, !UPT ;  /* 0x0000000708057892 */ /* 0x000fc8000f8ec0ff */
[----:B------:R-:W-:-:S03]  /*0620*/  UISETP.NE.AND UP1, UPT, UR5, URZ, UPT ;  /* 0x000000ff0500728c */ /* 0x000fc6000bf25270 */
[----:B------:R-:W-:Y:S08]  /*0630*/  BRA.U !UP0, `(.L_x_10) ;  /* 0x0000000108787547 */ /* 0x000ff0000b800000 */
[----:B------:R-:W1:Y:S01]  /*0640*/  LDC.64 R10, c[0x0][0x388] ;  /* 0x0000e200ff0a7b82 */ /* 0x000e620000000a00 */
[----:B------:R-:W-:-:S07]  /*0650*/  IMAD.IADD R7, R0, 0x1, R13 ;  /* 0x0000000100077824 */ /* 0x000fce00078e020d */
[----:B------:R-:W2:Y:S01]  /*0660*/  LDC.64 R4, c[0x0][0x3a0] ;  /* 0x0000e800ff047b82 */ /* 0x000ea20000000a00 */
[----:B-1----:R-:W-:-:S05]  /*0670*/  IMAD.WIDE R10, R7, 0x8, R10 ;  /* 0x00000008070a7825 */ /* 0x002fca00078e020a */
[----:B------:R-:W3:Y:S01]  /*0680*/  LDG.E.64 R16, desc[UR12][R10.64] ;  /* 0x0000000c0a107981 */ /* 0x000ee2000c1e1b00 */
[----:B--2---:R-:W-:-:S03]  /*0690*/  IMAD.WIDE.U32 R4, R13, 0x8, R4 ;  /* 0x000000080d047825 */ /* 0x004fc600078e0004 */
[----:B------:R-:W2:Y:S04]  /*06a0*/  LDG.E.64 R18, desc[UR12][R10.64+0x8] ;  /* 0x0000080c0a127981 */ /* 0x000ea8000c1e1b00 */
[----:B------:R-:W3:Y:S04]  /*06b0*/  LDG.E.64 R26, desc[UR12][R4.64] ;  /* 0x0000000c041a7981 */ /* 0x000ee8000c1e1b00 */
[----:B------:R-:W2:Y:S04]  /*06c0*/  LDG.E.64 R20, desc[UR12][R4.64+0x8] ;  /* 0x0000080c04147981 */ /* 0x000ea8000c1e1b00 */
[----:B------:R-:W4:Y:S04]  /*06d0*/  LDG.E.64 R22, desc[UR12][R10.64+0x10] ;  /* 0x0000100c0a167981 */ /* 0x000f28000c1e1b00 */
[----:B------:R-:W4:Y:S04]  /*06e0*/  LDG.E.64 R24, desc[UR12][R4.64+0x10] ;  /* 0x0000100c04187981 */ /* 0x000f28000c1e1b00 */
[----:B------:R-:W5:Y:S04]  /*06f0*/  LDG.E.64 R6, desc[UR12][R10.64+0x18] ;  /* 0x0000180c0a067981 */ /* 0x000f68000c1e1b00 */
[----:B------:R-:W5:Y:S04]  /*0700*/  LDG.E.64 R8, desc[UR12][R4.64+0x18] ;  /* 0x0000180c04087981 */ /* 0x000f68000c1e1b00 */
[----:B------:R-:W5:Y:S01]  /*0710*/  LDG.E.64 R28, desc[UR12][R10.64+0x38] ;  /* 0x0000380c0a1c7981 */ /* 0x000f62000c1e1b00 */
[----:B---3--:R-:W-:-:S03]  /*0720*/  DFMA R26, R16, R26, R14 ;  /* 0x0000001a101a722b */ /* 0x008fc6000000000e */
[----:B------:R-:W3:Y:S04]  /*0730*/  LDG.E.64 R14, desc[UR12][R10.64+0x20] ;  /* 0x0000200c0a0e7981 */ /* 0x000ee8000c1e1b00 */
[----:B------:R-:W3:Y:S01]  /*0740*/  LDG.E.64 R16, desc[UR12][R4.64+0x20] ;  /* 0x0000200c04107981 */ /* 0x000ee2000c1e1b00 */
[----:B--2---:R-:W-:-:S03]  /*0750*/  DFMA R26, R18, R20, R26 ;  /* 0x00000014121a722b */ /* 0x004fc6000000001a */
[----:B------:R-:W2:Y:S04]  /*0760*/  LDG.E.64 R18, desc[UR12][R10.64+0x28] ;  /* 0x0000280c0a127981 */ /* 0x000ea8000c1e1b00 */
[----:B------:R-:W2:Y:S01]  /*0770*/  LDG.E.64 R20, desc[UR12][R4.64+0x28] ;  /* 0x0000280c04147981 */ /* 0x000ea2000c1e1b00 */
[----:B----4-:R-:W-:-:S03]  /*0780*/  DFMA R22, R22, R24, R26 ;  /* 0x000000181616722b */ /* 0x010fc6000000001a */
[----:B------:R-:W4:Y:S04]  /*0790*/  LDG.E.64 R24, desc[UR12][R10.64+0x30] ;  /* 0x0000300c0a187981 */ /* 0x000f28000c1e1b00 */
[----:B------:R-:W4:Y:S04]  /*07a0*/  LDG.E.64 R26, desc[UR12][R4.64+0x30] ;  /* 0x0000300c041a7981 */ /* 0x000f28000c1e1b00 */
[----:B------:R-:W4:Y:S01]  /*07b0*/  LDG.E.64 R4, desc[UR12][R4.64+0x38] ;  /* 0x0000380c04047981 */ /* 0x000f22000c1e1b00 */
[----:B-----5:R-:W-:Y:S01]  /*07c0*/  DFMA R6, R6, R8, R22 ;  /* 0x000000080606722b */ /* 0x020fe20000000016 */
[----:B------:R-:W-:-:S07]  /*07d0*/  IADD3 R13, PT, PT, R13, 0x8, RZ ;  /* 0x000000080d0d7810 */ /* 0x000fce0007ffe0ff */
[----:B---3--:R-:W-:-:S08]  /*07e0*/  DFMA R6, R14, R16, R6 ;  /* 0x000000100e06722b */ /* 0x008fd00000000006 */
[----:B--2---:R-:W-:-:S08]  /*07f0*/  DFMA R6, R18, R20, R6 ;  /* 0x000000141206722b */ /* 0x004fd00000000006 */
[----:B----4-:R-:W-:-:S08]  /*0800*/  DFMA R6, R24, R26, R6 ;  /* 0x0000001a1806722b */ /* 0x010fd00000000006 */
[----:B------:R-:W-:-:S11]  /*0810*/  DFMA R14, R28, R4, R6 ;  /* 0x000000041c0e722b */ /* 0x000fd60000000006 */
.L_x_10:
        /* <DEDUP_REMOVED lines=17> */
[----:B------:R-:W5:Y:S01]  /*0930*/  LDG.E.64 R18, desc[UR12][R24.64+0x18] ;  /* 0x0000180c18127981 */ /* 0x000f62000c1e1b00 */
[----:B------:R-:W-:Y:S01]  /*0940*/  IADD3 R13, PT, PT, R13, 0x4, RZ ;  /* 0x000000040d0d7810 */ /* 0x000fe20007ffe0ff */
[----:B---3--:R-:W-:-:S08]  /*0950*/  DFMA R22, R22, R26, R14 ;  /* 0x0000001a1616722b */ /* 0x008fd0000000000e */
[----:B--2---:R-:W-:-:S08]  /*0960*/  DFMA R8, R8, R10, R22 ;  /* 0x0000000a0808722b */ /* 0x004fd00000000016 */
[----:B----4-:R-:W-:-:S08]  /*0970*/  DFMA R4, R4, R6, R8 ;  /* 0x000000060404722b */ /* 0x010fd00000000008 */
[----:B-----5:R-:W-:-:S11]  /*0980*/  DFMA R14, R16, R18, R4 ;  /* 0x00000012100e722b */ /* 0x020fd60000000004 */
.L_x_11:
[----:B------:R-:W-:Y:S05]  /*0990*/  BRA.U !UP1, `(.L_x_7) ;  /* 0x00000001094c7547 */ /* 0x000fea000b800000 */
[----:B------:R-:W1:Y:S01]  /*09a0*/  LDC.64 R4, c[0x0][0x3a0] ;  /* 0x0000e800ff047b82 */ /* 0x000e620000000a00 */
[----:B------:R-:W-:-:S07]  /*09b0*/  UIADD3 UR4, UPT, UPT, -UR4, URZ, URZ ;  /* 0x000000ff04047290 */ /* 0x000fce000fffe1ff */
[----:B------:R-:W2:Y:S01]  /*09c0*/  LDC.64 R8, c[0x0][0x388] ;  /* 0x0000e200ff087b82 */ /* 0x000ea20000000a00 */
[----:B-1----:R-:W-:Y:S01]  /*09d0*/  IMAD.WIDE.U32 R4, R13, 0x8, R4 ;  /* 0x000000080d047825 */ /* 0x002fe200078e0004 */
[----:B------:R-:W-:-:S03]  /*09e0*/  IADD3 R13, PT, PT, R0, R13, RZ ;  /* 0x0000000d000d7210 */ /* 0x000fc60007ffe0ff */
[----:B------:R-:W-:Y:S01]  /*09f0*/  IMAD.MOV.U32 R0, RZ, RZ, R4 ;  /* 0x000000ffff007224 */ /* 0x000fe200078e0004 */
[----:B------:R-:W-:-:S07]  /*0a00*/  MOV R11, R5 ;  /* 0x00000005000b7202 */ /* 0x000fce0000000f00 */
.L_x_12:
[----:B--2---:R-:W-:Y:S01]  /*0a10*/  IMAD.WIDE R4, R13, 0x8, R8 ;  /* 0x000000080d047825 */ /* 0x004fe200078e0208 */
[----:B------:R-:W-:-:S03]  /*0a20*/  MOV R6, R0 ;  /* 0x0000000000067202 */ /* 0x000fc60000000f00 */
[----:B------:R-:W-:Y:S02]  /*0a30*/  IMAD.MOV.U32 R7, RZ, RZ, R11 ;  /* 0x000000ffff077224 */ /* 0x000fe400078e000b */
[----:B------:R-:W2:Y:S04]  /*0a40*/  LDG.E.64 R4, desc[UR12][R4.64] ;  /* 0x0000000c04047981 */ /* 0x000ea8000c1e1b00 */
[----:B------:R-:W2:Y:S01]  /*0a50*/  LDG.E.64 R6, desc[UR12][R6.64] ;  /* 0x0000000c06067981 */ /* 0x000ea2000c1e1b00 */
[----:B------:R-:W-:Y:S01]  /*0a60*/  UIADD3 UR4, UPT, UPT, UR4, 0x1, URZ ;  /* 0x0000000104047890 */ /* 0x000fe2000fffe0ff */
[----:B------:R-:W-:Y:S02]  /*0a70*/  IADD3 R0, P0, PT, R0, 0x8, RZ ;  /* 0x0000000800007810 */ /* 0x000fe40007f1e0ff */
[----:B------:R-:W-:Y:S01]  /*0a80*/  IADD3 R13, PT, PT, R13, 0x1, RZ ;  /* 0x000000010d0d7810 */ /* 0x000fe20007ffe0ff */
[----:B------:R-:W-:Y:S01]  /*0a90*/  UISETP.NE.AND UP0, UPT, UR4, URZ, UPT ;  /* 0x000000ff0400728c */ /* 0x000fe2000bf05270 */
[----:B------:R-:W-:Y:S01]  /*0aa0*/  IADD3.X R11, PT, PT, RZ, R11, RZ, P0, !PT ;  /* 0x0000000bff0b7210 */ /* 0x000fe200007fe4ff */
[----:B--2---:R-:W-:-:S07]  /*0ab0*/  DFMA R14, R4, R6, R14 ;  /* 0x00000006040e722b */ /* 0x004fce000000000e */
[----:B------:R-:W-:Y:S05]  /*0ac0*/  BRA.U UP0, `(.L_x_12) ;  /* 0xfffffffd00d07547 */ /* 0x000fea000b83ffff */
.L_x_7:
[----:B------:R-:W-:-:S07]  /*0ad0*/  DADD R14, RZ, R14 ;  /* 0x00000000ff0e7229 */ /* 0x000fce000000000e */
[----:B------:R-:W-:Y:S01]  /*0ae0*/  STG.E.64 desc[UR12][R2.64], R14 ;  /* 0x0000000e02007986 */ /* 0x000fe2000c101b0c */
[----:B------:R-:W-:Y:S05]  /*0af0*/  EXIT ;  /* 0x000000000000794d */ /* 0x000fea0003800000 */
.L_x_13:
        /* <DEDUP_REMOVED lines=16> */
.L_x_15:


//--------------------- .nv.shared.reserved.0     --------------------------
	.section	.nv.shared.reserved.0,"aw",@nobits
	.weak		__nv_reservedSMEM_offset_0_alias
	.size		__nv_reservedSMEM_offset_0_alias, 0, 64
	.other		__nv_reservedSMEM_offset_0_alias,@"STO_CUDA_RESERVED_SHARED STV_DEFAULT"
__nv_reservedSMEM_offset_0_alias:
	.zero		0
	.zero		64


//--------------------- .nv.constant0._Z8kernel_siiPdS_S_S_S_ --------------------------
	.section	.nv.constant0._Z8kernel_siiPdS_S_S_S_,"a",@progbits
	.sectionflags	@""
	.align	4
.nv.constant0._Z8kernel_siiPdS_S_S_S_:
	.zero		944


//--------------------- .nv.constant0._Z8kernel_qiiPdS_S_S_S_ --------------------------
	.section	.nv.constant0._Z8kernel_qiiPdS_S_S_S_,"a",@progbits
	.sectionflags	@""
	.align	4
.nv.constant0._Z8kernel_qiiPdS_S_S_S_:
	.zero		944


//--------------------- SYMBOLS --------------------------

	.type		.nv.reservedSmem.offset0,@object
	.size		.nv.reservedSmem.offset0,0x4
